// auto-generated by cutlass_sweep.gemm — config: {"arch": "sm_90", "cluster_m": 1, "cluster_n": 1, "dtype": "bf16", "dtype_b": "bf16", "layout": "nn", "stages": 0, "tile_k": 32, "tile_m": 128, "tile_n": 256}
#include "cutlass/cutlass.h"
#include "cutlass/gemm/collective/collective_builder.hpp"
#include "cutlass/gemm/device/gemm_universal_adapter.h"
#include "cutlass/gemm/kernel/gemm_universal.hpp"
#include "cutlass/epilogue/collective/collective_builder.hpp"

using ElemA = cutlass::bfloat16_t;
using ElemB = cutlass::bfloat16_t;
using ElemCD = cutlass::bfloat16_t;
using Acc  = float;
using TileShape    = cute::Shape<cute::_128, cute::_256, cute::_32>;
using ClusterShape = cute::Shape<cute::_1, cute::_1, cute::_1>;

using CollectiveEpilogue = typename cutlass::epilogue::collective::CollectiveBuilder<
    cutlass::arch::Sm90, cutlass::arch::OpClassTensorOp,
    TileShape, ClusterShape,
    cutlass::epilogue::collective::EpilogueTileAuto,
    Acc, Acc,
    ElemCD, cutlass::layout::RowMajor, 128 / cutlass::sizeof_bits<ElemCD>::value,
    ElemCD, cutlass::layout::RowMajor, 128 / cutlass::sizeof_bits<ElemCD>::value,
    cutlass::epilogue::collective::EpilogueScheduleAuto
  >::CollectiveOp;

using CollectiveMainloop = typename cutlass::gemm::collective::CollectiveBuilder<
    cutlass::arch::Sm90, cutlass::arch::OpClassTensorOp,
    ElemA, cutlass::layout::RowMajor, 128 / cutlass::sizeof_bits<ElemA>::value,
    ElemB, cutlass::layout::RowMajor, 128 / cutlass::sizeof_bits<ElemB>::value,
    Acc,
    TileShape, ClusterShape,
    cutlass::gemm::collective::StageCountAutoCarveout<static_cast<int>(sizeof(typename CollectiveEpilogue::SharedStorage))>,
    cutlass::gemm::collective::KernelScheduleAuto
  >::CollectiveOp;

using GemmKernel = cutlass::gemm::kernel::GemmUniversal<
    cute::Shape<int,int,int,int>,
    CollectiveMainloop,
    CollectiveEpilogue
>;
using Gemm = cutlass::gemm::device::GemmUniversalAdapter<GemmKernel>;

// Force the device kernel symbol into the cubin without needing a host main.
auto* _anchor = &cutlass::device_kernel<GemmKernel>;


// ===== COMPILED SASS (sm_90a) =====

	.target	sm_90a

	.elftype	@"ET_EXEC"


//--------------------- .note.nv.tkinfo           --------------------------
	.section	.note.nv.tkinfo,"",@"SHT_NOTE"
	.sectionflags	@"SHF_NOTE_NV_TKINFO"
	.tkinfo
        /*0018*/ 	.word	0x00000002
        /*0030*/ 	.string	""
        /*0030*/ 	.string	"ptxas"
        /*0030*/ 	.string	"Cuda compilation tools, release 13.0, V13.0.88"
        /*0030*/ 	.string	"Build cuda_13.0.r13.0/compiler.36424714_0"
        /*0030*/ 	.string	"-arch sm_90a -m 64 "



//--------------------- .note.nv.cuinfo           --------------------------
	.section	.note.nv.cuinfo,"",@"SHT_NOTE"
	.sectionflags	@"SHF_NOTE_NV_CUINFO"
        /*0018*/ 	.short	0x0002
        /*001a*/ 	.short	0x005a
        /*001c*/ 	.short	0x0082
	.zero		2


//--------------------- .nv.info                  --------------------------
	.section	.nv.info,"",@"SHT_CUDA_INFO"
	.align	4


	//----- nvinfo : EIATTR_REGCOUNT
	.align		4
        /*0000*/ 	.byte	0x04, 0x2f
        /*0002*/ 	.short	(.L_15 - .L_14)
	.align		4
.L_14:
        /*0004*/ 	.word	index@(_ZN7cutlass13device_kernelINS_4gemm6kernel13GemmUniversalIN4cute5tupleIJiiiiEEENS1_10collective13CollectiveMmaINS1_34MainloopSm90TmaGmmaWarpSpecializedILi9ENS5_IJNS4_1CILi1EEESB_SB_EEENS1_35KernelTmaWarpSpecializedCooperativeEEENS5_IJNSA_ILi128EEENSA_ILi256EEENSA_ILi32EEEEEENS_10bfloat16_tENS5_IJlSB_lEEESJ_NS5_IJSB_llEEENS4_8TiledMMAINS4_8MMA_AtomIJNS4_4SM904GMMA28MMA_64x256x16_F32BF16BF16_SSILNSP_5MajorE0ELSR_1ELNSP_7ScaleInE1ELSS_1EEEEEENS4_6LayoutINS5_IJNSA_ILi2EEESB_SB_EEENS5_IJSB_NSA_ILi0EEESY_EEEEENS5_IJNS4_10UnderscoreES11_S11_EEEEENS4_13SM90_TMA_LOADENS4_14ComposedLayoutINS4_7SwizzleILi2ELi4ELi3EEENS4_18smem_ptr_flag_bitsILi16EEENSV_INS5_IJNSA_ILi8EEESH_EEENS5_IJSH_SB_EEEEEEEvNS4_8identityES14_NS15_INS16_ILi3ELi4ELi3EEES19_NSV_INS5_IJNSA_ILi64EEES1A_EEENS5_IJSB_S1H_EEEEEEEvS1F_EENS_8epilogue10collective6detail29Sm90TmaWarpSpecializedAdapterINS1O_15DefaultEpilogueISJ_SK_SK_NS1N_6thread17LinearCombinationISJ_Li1EffLNS1S_9ScaleType4KindE0ELNS_15FloatRoundStyleE2ESJ_EENS1_15EpilogueDefaultEEEEEvvEEEEvNT_6ParamsE)
        /*0008*/ 	.word	0x000000a8


	//----- nvinfo : EIATTR_FRAME_SIZE
	.align		4
.L_15:
        /*000c*/ 	.byte	0x04, 0x11
        /*000e*/ 	.short	(.L_17 - .L_16)
	.align		4
.L_16:
        /*0010*/ 	.word	index@(_ZN7cutlass13device_kernelINS_4gemm6kernel13GemmUniversalIN4cute5tupleIJiiiiEEENS1_10collective13CollectiveMmaINS1_34MainloopSm90TmaGmmaWarpSpecializedILi9ENS5_IJNS4_1CILi1EEESB_SB_EEENS1_35KernelTmaWarpSpecializedCooperativeEEENS5_IJNSA_ILi128EEENSA_ILi256EEENSA_ILi32EEEEEENS_10bfloat16_tENS5_IJlSB_lEEESJ_NS5_IJSB_llEEENS4_8TiledMMAINS4_8MMA_AtomIJNS4_4SM904GMMA28MMA_64x256x16_F32BF16BF16_SSILNSP_5MajorE0ELSR_1ELNSP_7ScaleInE1ELSS_1EEEEEENS4_6LayoutINS5_IJNSA_ILi2EEESB_SB_EEENS5_IJSB_NSA_ILi0EEESY_EEEEENS5_IJNS4_10UnderscoreES11_S11_EEEEENS4_13SM90_TMA_LOADENS4_14ComposedLayoutINS4_7SwizzleILi2ELi4ELi3EEENS4_18smem_ptr_flag_bitsILi16EEENSV_INS5_IJNSA_ILi8EEESH_EEENS5_IJSH_SB_EEEEEEEvNS4_8identityES14_NS15_INS16_ILi3ELi4ELi3EEES19_NSV_INS5_IJNSA_ILi64EEES1A_EEENS5_IJSB_S1H_EEEEEEEvS1F_EENS_8epilogue10collective6detail29Sm90TmaWarpSpecializedAdapterINS1O_15DefaultEpilogueISJ_SK_SK_NS1N_6thread17LinearCombinationISJ_Li1EffLNS1S_9ScaleType4KindE0ELNS_15FloatRoundStyleE2ESJ_EENS1_15EpilogueDefaultEEEEEvvEEEEvNT_6ParamsE)
        /*0014*/ 	.word	0x00000000


	//----- nvinfo : EIATTR_MIN_STACK_SIZE
	.align		4
.L_17:
        /*0018*/ 	.byte	0x04, 0x12
        /*001a*/ 	.short	(.L_19 - .L_18)
	.align		4
.L_18:
        /*001c*/ 	.word	index@(_ZN7cutlass13device_kernelINS_4gemm6kernel13GemmUniversalIN4cute5tupleIJiiiiEEENS1_10collective13CollectiveMmaINS1_34MainloopSm90TmaGmmaWarpSpecializedILi9ENS5_IJNS4_1CILi1EEESB_SB_EEENS1_35KernelTmaWarpSpecializedCooperativeEEENS5_IJNSA_ILi128EEENSA_ILi256EEENSA_ILi32EEEEEENS_10bfloat16_tENS5_IJlSB_lEEESJ_NS5_IJSB_llEEENS4_8TiledMMAINS4_8MMA_AtomIJNS4_4SM904GMMA28MMA_64x256x16_F32BF16BF16_SSILNSP_5MajorE0ELSR_1ELNSP_7ScaleInE1ELSS_1EEEEEENS4_6LayoutINS5_IJNSA_ILi2EEESB_SB_EEENS5_IJSB_NSA_ILi0EEESY_EEEEENS5_IJNS4_10UnderscoreES11_S11_EEEEENS4_13SM90_TMA_LOADENS4_14ComposedLayoutINS4_7SwizzleILi2ELi4ELi3EEENS4_18smem_ptr_flag_bitsILi16EEENSV_INS5_IJNSA_ILi8EEESH_EEENS5_IJSH_SB_EEEEEEEvNS4_8identityES14_NS15_INS16_ILi3ELi4ELi3EEES19_NSV_INS5_IJNSA_ILi64EEES1A_EEENS5_IJSB_S1H_EEEEEEEvS1F_EENS_8epilogue10collective6detail29Sm90TmaWarpSpecializedAdapterINS1O_15DefaultEpilogueISJ_SK_SK_NS1N_6thread17LinearCombinationISJ_Li1EffLNS1S_9ScaleType4KindE0ELNS_15FloatRoundStyleE2ESJ_EENS1_15EpilogueDefaultEEEEEvvEEEEvNT_6ParamsE)
        /*0020*/ 	.word	0x00000000
.L_19:


//--------------------- .nv.compat                --------------------------
	.section	.nv.compat,"",@"SHT_CUDA_COMPAT_INFO"
	.align	4
        /*0000*/ 	.byte	0x02, 0x09, 0x01, 0x00, 0x02, 0x02, 0x04, 0x00, 0x02, 0x05, 0x05, 0x00, 0x03, 0x07, 0x01, 0x01
        /*0010*/ 	.byte	0x02, 0x03, 0x01, 0x00, 0x02, 0x06, 0x01, 0x00, 0x04, 0x0b, 0x08, 0x00, 0x00, 0x00, 0x00, 0x00
        /*0020*/ 	.byte	0x00, 0x00, 0x00, 0x00


//--------------------- .nv.info._ZN7cutlass13device_kernelINS_4gemm6kernel13GemmUniversalIN4cute5tupleIJiiiiEEENS1_10collective13CollectiveMmaINS1_34MainloopSm90TmaGmmaWarpSpecializedILi9ENS5_IJNS4_1CILi1EEESB_SB_EEENS1_35KernelTmaWarpSpecializedCooperativeEEENS5_IJNSA_ILi128EEENSA_ILi256EEENSA_ILi32EEEEEENS_10bfloat16_tENS5_IJlSB_lEEESJ_NS5_IJSB_llEEENS4_8TiledMMAINS4_8MMA_AtomIJNS4_4SM904GMMA28MMA_64x256x16_F32BF16BF16_SSILNSP_5MajorE0ELSR_1ELNSP_7ScaleInE1ELSS_1EEEEEENS4_6LayoutINS5_IJNSA_ILi2EEESB_SB_EEENS5_IJSB_NSA_ILi0EEESY_EEEEENS5_IJNS4_10UnderscoreES11_S11_EEEEENS4_13SM90_TMA_LOADENS4_14ComposedLayoutINS4_7SwizzleILi2ELi4ELi3EEENS4_18smem_ptr_flag_bitsILi16EEENSV_INS5_IJNSA_ILi8EEESH_EEENS5_IJSH_SB_EEEEEEEvNS4_8identityES14_NS15_INS16_ILi3ELi4ELi3EEES19_NSV_INS5_IJNSA_ILi64EEES1A_EEENS5_IJSB_S1H_EEEEEEEvS1F_EENS_8epilogue10collective6detail29Sm90TmaWarpSpecializedAdapterINS1O_15DefaultEpilogueISJ_SK_SK_NS1N_6thread17LinearCombinationISJ_Li1EffLNS1S_9ScaleType4KindE0ELNS_15FloatRoundStyleE2ESJ_EENS1_15EpilogueDefaultEEEEEvvEEEEvNT_6ParamsE --------------------------
	.section	.nv.info._ZN7cutlass13device_kernelINS_4gemm6kernel13GemmUniversalIN4cute5tupleIJiiiiEEENS1_10collective13CollectiveMmaINS1_34MainloopSm90TmaGmmaWarpSpecializedILi9ENS5_IJNS4_1CILi1EEESB_SB_EEENS1_35KernelTmaWarpSpecializedCooperativeEEENS5_IJNSA_ILi128EEENSA_ILi256EEENSA_ILi32EEEEEENS_10bfloat16_tENS5_IJlSB_lEEESJ_NS5_IJSB_llEEENS4_8TiledMMAINS4_8MMA_AtomIJNS4_4SM904GMMA28MMA_64x256x16_F32BF16BF16_SSILNSP_5MajorE0ELSR_1ELNSP_7ScaleInE1ELSS_1EEEEEENS4_6LayoutINS5_IJNSA_ILi2EEESB_SB_EEENS5_IJSB_NSA_ILi0EEESY_EEEEENS5_IJNS4_10UnderscoreES11_S11_EEEEENS4_13SM90_TMA_LOADENS4_14ComposedLayoutINS4_7SwizzleILi2ELi4ELi3EEENS4_18smem_ptr_flag_bitsILi16EEENSV_INS5_IJNSA_ILi8EEESH_EEENS5_IJSH_SB_EEEEEEEvNS4_8identityES14_NS15_INS16_ILi3ELi4ELi3EEES19_NSV_INS5_IJNSA_ILi64EEES1A_EEENS5_IJSB_S1H_EEEEEEEvS1F_EENS_8epilogue10collective6detail29Sm90TmaWarpSpecializedAdapterINS1O_15DefaultEpilogueISJ_SK_SK_NS1N_6thread17LinearCombinationISJ_Li1EffLNS1S_9ScaleType4KindE0ELNS_15FloatRoundStyleE2ESJ_EENS1_15EpilogueDefaultEEEEEvvEEEEvNT_6ParamsE,"",@"SHT_CUDA_INFO"
	.sectionflags	@""
	.align	4


	//----- nvinfo : EIATTR_CUDA_API_VERSION
	.align		4
        /*0000*/ 	.byte	0x04, 0x37
        /*0002*/ 	.short	(.L_21 - .L_20)
.L_20:
        /*0004*/ 	.word	0x00000082


	//----- nvinfo : EIATTR_KPARAM_INFO
	.align		4
.L_21:
        /*0008*/ 	.byte	0x04, 0x17
        /*000a*/ 	.short	(.L_23 - .L_22)
.L_22:
        /*000c*/ 	.word	0x00000000
        /*0010*/ 	.short	0x0000
        /*0012*/ 	.short	0x0070
        /*0014*/ 	.byte	0x00, 0xf0, 0x01, 0x10


	//----- nvinfo : EIATTR_SPARSE_MMA_MASK
	.align		4
.L_23:
        /*0018*/ 	.byte	0x03, 0x50
        /*001a*/ 	.short	0x0000


	//----- nvinfo : EIATTR_MAXREG_COUNT
	.align		4
        /*001c*/ 	.byte	0x03, 0x1b
        /*001e*/ 	.short	0x00a8


	//----- nvinfo : EIATTR_NUM_BARRIERS
	.align		4
        /*0020*/ 	.byte	0x02, 0x4c
        /*0022*/ 	.byte	0x01
	.zero		1


	//----- nvinfo : EIATTR_EXTERNS
	.align		4
        /*0024*/ 	.byte	0x04, 0x0f
        /*0026*/ 	.short	(.L_25 - .L_24)


	//   ....[0]....
	.align		4
.L_24:
        /*0028*/ 	.word	index@(__assertfail)


	//----- nvinfo : EIATTR_MERCURY_ISA_VERSION
	.align		4
.L_25:
        /*002c*/ 	.byte	0x03, 0x5f
        /*002e*/ 	.short	0x0101


	//----- nvinfo : EIATTR_INT_WARP_WIDE_INSTR_OFFSETS
	.align		4
        /*0030*/ 	.byte	0x04, 0x31
        /*0032*/ 	.short	(.L_27 - .L_26)


	//   ....[0]....
.L_26:
        /*0034*/ 	.word	0x00000480


	//   ....[1]....
        /*0038*/ 	.word	0x000004b0


	//   ....[2]....
        /*003c*/ 	.word	0x00000590


	//----- nvinfo : EIATTR_COOP_GROUP_MASK_REGIDS
	.align		4
.L_27:
        /*0040*/ 	.byte	0x04, 0x29
        /*0042*/ 	.short	(.L_29 - .L_28)


	//   ....[0]....
.L_28:
        /*0044*/ 	.word	0xffffffff


	//   ....[1]....
        /*0048*/ 	.word	0xffffffff


	//   ....[2]....
        /*004c*/ 	.word	0xffffffff


	//   ....[3]....
        /*0050*/ 	.word	0xffffffff


	//   ....[4]....
        /*0054*/ 	.word	0xffffffff


	//----- nvinfo : EIATTR_COOP_GROUP_INSTR_OFFSETS
	.align		4
.L_29:
        /*0058*/ 	.byte	0x04, 0x28
        /*005a*/ 	.short	(.L_31 - .L_30)


	//   ....[0]....
.L_30:
        /*005c*/ 	.word	0x00000060


	//   ....[1]....
        /*0060*/ 	.word	0x00000070


	//   ....[2]....
        /*0064*/ 	.word	0x00000130


	//   ....[3]....
        /*0068*/ 	.word	0x00000390


	//   ....[4]....
        /*006c*/ 	.word	0x00001040


	//----- nvinfo : EIATTR_REG_RECONFIG
	.align		4
.L_31:
        /*0070*/ 	.byte	0x01, 0x54
	.zero		2


	//----- nvinfo : EIATTR_SYSCALL_OFFSETS
	.align		4
        /*0074*/ 	.byte	0x04, 0x46
        /*0076*/ 	.short	(.L_33 - .L_32)


	//   ....[0]....
.L_32:
        /*0078*/ 	.word	0x00001200


	//----- nvinfo : EIATTR_MBARRIER_INSTR_OFFSETS
	.align		4
.L_33:
        /*007c*/ 	.byte	0x04, 0x39
        /*007e*/ 	.short	(.L_35 - .L_34)


	//   ....[0]....
.L_34:
        /*0080*/ 	.word	0x00000250
        /*0084*/ 	.word	0x000000ff
        /*0088*/ 	.word	0x00000000
        /*008c*/ 	.short	0x0100
        /*008e*/ 	.byte	0x08
	.zero		1


	//   ....[1]....
        /*0090*/ 	.word	0x00000260
        /*0094*/ 	.word	0x000000ff
        /*0098*/ 	.word	0x00000048
        /*009c*/ 	.short	0x0100
        /*009e*/ 	.byte	0x08
	.zero		1


	//   ....[2]....
        /*00a0*/ 	.word	0x00000270
        /*00a4*/ 	.word	0x000000ff
        /*00a8*/ 	.word	0x00000008
        /*00ac*/ 	.short	0x0100
        /*00ae*/ 	.byte	0x08
	.zero		1


	//   ....[3]....
        /*00b0*/ 	.word	0x00000280
        /*00b4*/ 	.word	0x000000ff
        /*00b8*/ 	.word	0x00000050
        /*00bc*/ 	.short	0x0100
        /*00be*/ 	.byte	0x08
	.zero		1


	//   ....[4]....
        /*00c0*/ 	.word	0x00000290
        /*00c4*/ 	.word	0x000000ff
        /*00c8*/ 	.word	0x00000010
        /*00cc*/ 	.short	0x0100
        /*00ce*/ 	.byte	0x08
	.zero		1


	//   ....[5]....
        /*00d0*/ 	.word	0x000002a0
        /*00d4*/ 	.word	0x000000ff
        /*00d8*/ 	.word	0x00000058
        /*00dc*/ 	.short	0x0100
        /*00de*/ 	.byte	0x08
	.zero		1


	//   ....[6]....
        /*00e0*/ 	.word	0x000002b0
        /*00e4*/ 	.word	0x000000ff
        /*00e8*/ 	.word	0x00000018
        /*00ec*/ 	.short	0x0100
        /*00ee*/ 	.byte	0x08
	.zero		1


	//   ....[7]....
        /*00f0*/ 	.word	0x000002c0
        /*00f4*/ 	.word	0x000000ff
        /*00f8*/ 	.word	0x00000060
        /*00fc*/ 	.short	0x0100
        /*00fe*/ 	.byte	0x08
	.zero		1


	//   ....[8]....
        /*0100*/ 	.word	0x000002d0
        /*0104*/ 	.word	0x000000ff
        /*0108*/ 	.word	0x00000020
        /*010c*/ 	.short	0x0100
        /*010e*/ 	.byte	0x08
	.zero		1


	//   ....[9]....
        /*0110*/ 	.word	0x000002e0
        /*0114*/ 	.word	0x000000ff
        /*0118*/ 	.word	0x00000068
        /*011c*/ 	.short	0x0100
        /*011e*/ 	.byte	0x08
	.zero		1


	//   ....[10]....
        /*0120*/ 	.word	0x000002f0
        /*0124*/ 	.word	0x000000ff
        /*0128*/ 	.word	0x00000028
        /*012c*/ 	.short	0x0100
        /*012e*/ 	.byte	0x08
	.zero		1


	//   ....[11]....
        /*0130*/ 	.word	0x00000300
        /*0134*/ 	.word	0x000000ff
        /*0138*/ 	.word	0x00000070
        /*013c*/ 	.short	0x0100
        /*013e*/ 	.byte	0x08
	.zero		1


	//   ....[12]....
        /*0140*/ 	.word	0x00000310
        /*0144*/ 	.word	0x000000ff
        /*0148*/ 	.word	0x00000030
        /*014c*/ 	.short	0x0100
        /*014e*/ 	.byte	0x08
	.zero		1


	//   ....[13]....
        /*0150*/ 	.word	0x00000320
        /*0154*/ 	.word	0x000000ff
        /*0158*/ 	.word	0x00000078
        /*015c*/ 	.short	0x0100
        /*015e*/ 	.byte	0x08
	.zero		1


	//   ....[14]....
        /*0160*/ 	.word	0x00000330
        /*0164*/ 	.word	0x000000ff
        /*0168*/ 	.word	0x00000038
        /*016c*/ 	.short	0x0100
        /*016e*/ 	.byte	0x08
	.zero		1


	//   ....[15]....
        /*0170*/ 	.word	0x00000340
        /*0174*/ 	.word	0x000000ff
        /*0178*/ 	.word	0x00000080
        /*017c*/ 	.short	0x0100
        /*017e*/ 	.byte	0x08
	.zero		1


	//   ....[16]....
        /*0180*/ 	.word	0x00000350
        /*0184*/ 	.word	0x000000ff
        /*0188*/ 	.word	0x00000040
        /*018c*/ 	.short	0x0100
        /*018e*/ 	.byte	0x08
	.zero		1


	//   ....[17]....
        /*0190*/ 	.word	0x00000360
        /*0194*/ 	.word	0x000000ff
        /*0198*/ 	.word	0x00000088
        /*019c*/ 	.short	0x0100
        /*019e*/ 	.byte	0x08
	.zero		1


	//   ....[18]....
        /*01a0*/ 	.word	0x00000600
        /*01a4*/ 	.word	0x000000ff
        /*01a8*/ 	.word	0x000000a0
        /*01ac*/ 	.short	0x0100
        /*01ae*/ 	.byte	0x06
	.zero		1


	//   ....[19]....
        /*01b0*/ 	.word	0x00000660
        /*01b4*/ 	.word	0x000000ff
        /*01b8*/ 	.word	0x000000a8
        /*01bc*/ 	.short	0x0100
        /*01be*/ 	.byte	0x06
	.zero		1


	//   ....[20]....
        /*01c0*/ 	.word	0x00001280
        /*01c4*/ 	.word	0x00000003
        /*01c8*/ 	.word	0x00000000
        /*01cc*/ 	.short	0x010a
        /*01ce*/ 	.byte	0x3f
	.zero		1


	//   ....[21]....
        /*01d0*/ 	.word	0x000012c0
        /*01d4*/ 	.word	0x00000003
        /*01d8*/ 	.word	0x00000000
        /*01dc*/ 	.short	0x010a
        /*01de*/ 	.byte	0x3f
	.zero		1


	//   ....[22]....
        /*01e0*/ 	.word	0x00001570
        /*01e4*/ 	.word	0x000000ff
        /*01e8*/ 	.word	0x00000000
        /*01ec*/ 	.short	0x010a
        /*01ee*/ 	.byte	0x04
	.zero		1


	//   ....[23]....
        /*01f0*/ 	.word	0x000015b0
        /*01f4*/ 	.word	0x000000ff
        /*01f8*/ 	.word	0x00000000
        /*01fc*/ 	.short	0x010a
        /*01fe*/ 	.byte	0x04
	.zero		1


	//   ....[24]....
        /*0200*/ 	.word	0x00001720
        /*0204*/ 	.word	0x000000ff
        /*0208*/ 	.word	0x00000000
        /*020c*/ 	.short	0x0101
        /*020e*/ 	.byte	0x04
	.zero		1


	//   ....[25]....
        /*0210*/ 	.word	0x00001920
        /*0214*/ 	.word	0x000000ff
        /*0218*/ 	.word	0x00000000
        /*021c*/ 	.short	0x0101
        /*021e*/ 	.byte	0x06
	.zero		1


	//   ....[26]....
        /*0220*/ 	.word	0x0000a7d0
        /*0224*/ 	.word	0x0000000e
        /*0228*/ 	.word	0x00000048
        /*022c*/ 	.short	0x010a
        /*022e*/ 	.byte	0x3f
	.zero		1


	//   ....[27]....
        /*0230*/ 	.word	0x0000ac70
        /*0234*/ 	.word	0x00000006
        /*0238*/ 	.word	0x000000a8
        /*023c*/ 	.short	0x0101
        /*023e*/ 	.byte	0x3f
	.zero		1


	//   ....[28]....
        /*0240*/ 	.word	0x0000b3a0
        /*0244*/ 	.word	0x00000007
        /*0248*/ 	.word	0x00000000
        /*024c*/ 	.short	0x010a
        /*024e*/ 	.byte	0x3f
	.zero		1


	//   ....[29]....
        /*0250*/ 	.word	0x0000b420
        /*0254*/ 	.word	0x00000009
        /*0258*/ 	.word	0x00000000
        /*025c*/ 	.short	0x010a
        /*025e*/ 	.byte	0x3f
	.zero		1


	//   ....[30]....
        /*0260*/ 	.word	0x0000b4b0
        /*0264*/ 	.word	0x00000006
        /*0268*/ 	.word	0x00000000
        /*026c*/ 	.short	0x010a
        /*026e*/ 	.byte	0x3f
	.zero		1


	//   ....[31]....
        /*0270*/ 	.word	0x0000b540
        /*0274*/ 	.word	0x00000009
        /*0278*/ 	.word	0x00000000
        /*027c*/ 	.short	0x010a
        /*027e*/ 	.byte	0x3f
	.zero		1


	//   ....[32]....
        /*0280*/ 	.word	0x0000b5d0
        /*0284*/ 	.word	0x00000006
        /*0288*/ 	.word	0x00000000
        /*028c*/ 	.short	0x010a
        /*028e*/ 	.byte	0x3f
	.zero		1


	//   ....[33]....
        /*0290*/ 	.word	0x0000b660
        /*0294*/ 	.word	0x00000009
        /*0298*/ 	.word	0x00000000
        /*029c*/ 	.short	0x010a
        /*029e*/ 	.byte	0x3f
	.zero		1


	//   ....[34]....
        /*02a0*/ 	.word	0x0000b6f0
        /*02a4*/ 	.word	0x00000006
        /*02a8*/ 	.word	0x00000000
        /*02ac*/ 	.short	0x010a
        /*02ae*/ 	.byte	0x3f
	.zero		1


	//   ....[35]....
        /*02b0*/ 	.word	0x0000b780
        /*02b4*/ 	.word	0x00000009
        /*02b8*/ 	.word	0x00000000
        /*02bc*/ 	.short	0x010a
        /*02be*/ 	.byte	0x3f
	.zero		1


	//   ....[36]....
        /*02c0*/ 	.word	0x0000b810
        /*02c4*/ 	.word	0x00000003
        /*02c8*/ 	.word	0x00000000
        /*02cc*/ 	.short	0x010a
        /*02ce*/ 	.byte	0x3f
	.zero		1


	//   ....[37]....
        /*02d0*/ 	.word	0x0000b870
        /*02d4*/ 	.word	0x00000003
        /*02d8*/ 	.word	0x00000000
        /*02dc*/ 	.short	0x010a
        /*02de*/ 	.byte	0x3f
	.zero		1


	//   ....[38]....
        /*02e0*/ 	.word	0x0000b8d0
        /*02e4*/ 	.word	0x00000004
        /*02e8*/ 	.word	0x00000000
        /*02ec*/ 	.short	0x010a
        /*02ee*/ 	.byte	0x3f
	.zero		1


	//   ....[39]....
        /*02f0*/ 	.word	0x0000b9a0
        /*02f4*/ 	.word	0x0000000e
        /*02f8*/ 	.word	0x00000048
        /*02fc*/ 	.short	0x010a
        /*02fe*/ 	.byte	0x3f
	.zero		1


	//   ....[40]....
        /*0300*/ 	.word	0x0000ba70
        /*0304*/ 	.word	0x00000007
        /*0308*/ 	.word	0x00000000
        /*030c*/ 	.short	0x010a
        /*030e*/ 	.byte	0x3f
	.zero		1


	//   ....[41]....
        /*0310*/ 	.word	0x0000bac0
        /*0314*/ 	.word	0x00000009
        /*0318*/ 	.word	0x00000000
        /*031c*/ 	.short	0x010a
        /*031e*/ 	.byte	0x3f
	.zero		1


	//   ....[42]....
        /*0320*/ 	.word	0x0000bb10
        /*0324*/ 	.word	0x00000006
        /*0328*/ 	.word	0x00000000
        /*032c*/ 	.short	0x010a
        /*032e*/ 	.byte	0x3f
	.zero		1


	//   ....[43]....
        /*0330*/ 	.word	0x0000bb60
        /*0334*/ 	.word	0x00000009
        /*0338*/ 	.word	0x00000000
        /*033c*/ 	.short	0x010a
        /*033e*/ 	.byte	0x3f
	.zero		1


	//   ....[44]....
        /*0340*/ 	.word	0x0000bbb0
        /*0344*/ 	.word	0x00000006
        /*0348*/ 	.word	0x00000000
        /*034c*/ 	.short	0x010a
        /*034e*/ 	.byte	0x3f
	.zero		1


	//   ....[45]....
        /*0350*/ 	.word	0x0000bc00
        /*0354*/ 	.word	0x00000009
        /*0358*/ 	.word	0x00000000
        /*035c*/ 	.short	0x010a
        /*035e*/ 	.byte	0x3f
	.zero		1


	//   ....[46]....
        /*0360*/ 	.word	0x0000bc50
        /*0364*/ 	.word	0x00000006
        /*0368*/ 	.word	0x00000000
        /*036c*/ 	.short	0x010a
        /*036e*/ 	.byte	0x3f
	.zero		1


	//   ....[47]....
        /*0370*/ 	.word	0x0000bca0
        /*0374*/ 	.word	0x00000009
        /*0378*/ 	.word	0x00000000
        /*037c*/ 	.short	0x010a
        /*037e*/ 	.byte	0x3f
	.zero		1


	//----- nvinfo : EIATTR_NUM_MBARRIERS
	.align		4
.L_35:
        /*0380*/ 	.byte	0x03, 0x38
        /*0382*/ 	.short	0x0014


	//----- nvinfo : EIATTR_EXIT_INSTR_OFFSETS
	.align		4
        /*0384*/ 	.byte	0x04, 0x1c
        /*0386*/ 	.short	(.L_37 - .L_36)


	//   ....[0]....
.L_36:
        /*0388*/ 	.word	0x000006b0


	//   ....[1]....
        /*038c*/ 	.word	0x00000f70


	//   ....[2]....
        /*0390*/ 	.word	0x00009e00


	//   ....[3]....
        /*0394*/ 	.word	0x0000a430


	//   ....[4]....
        /*0398*/ 	.word	0x0000b860


	//----- nvinfo : EIATTR_MAX_THREADS
	.align		4
.L_37:
        /*039c*/ 	.byte	0x04, 0x05
        /*039e*/ 	.short	(.L_39 - .L_38)
.L_38:
        /*03a0*/ 	.word	0x00000180
        /*03a4*/ 	.word	0x00000001
        /*03a8*/ 	.word	0x00000001


	//----- nvinfo : EIATTR_CRS_STACK_SIZE
	.align		4
.L_39:
        /*03ac*/ 	.byte	0x04, 0x1e
        /*03ae*/ 	.short	(.L_41 - .L_40)
.L_40:
        /*03b0*/ 	.word	0x00000000


	//----- nvinfo : EIATTR_CBANK_PARAM_SIZE
	.align		4
.L_41:
        /*03b4*/ 	.byte	0x03, 0x19
        /*03b6*/ 	.short	0x0470


	//----- nvinfo : EIATTR_PARAM_CBANK
	.align		4
        /*03b8*/ 	.byte	0x04, 0x0a
        /*03ba*/ 	.short	(.L_43 - .L_42)
	.align		4
.L_42:
        /*03bc*/ 	.word	index@(.nv.constant0._ZN7cutlass13device_kernelINS_4gemm6kernel13GemmUniversalIN4cute5tupleIJiiiiEEENS1_10collective13CollectiveMmaINS1_34MainloopSm90TmaGmmaWarpSpecializedILi9ENS5_IJNS4_1CILi1EEESB_SB_EEENS1_35KernelTmaWarpSpecializedCooperativeEEENS5_IJNSA_ILi128EEENSA_ILi256EEENSA_ILi32EEEEEENS_10bfloat16_tENS5_IJlSB_lEEESJ_NS5_IJSB_llEEENS4_8TiledMMAINS4_8MMA_AtomIJNS4_4SM904GMMA28MMA_64x256x16_F32BF16BF16_SSILNSP_5MajorE0ELSR_1ELNSP_7ScaleInE1ELSS_1EEEEEENS4_6LayoutINS5_IJNSA_ILi2EEESB_SB_EEENS5_IJSB_NSA_ILi0EEESY_EEEEENS5_IJNS4_10UnderscoreES11_S11_EEEEENS4_13SM90_TMA_LOADENS4_14ComposedLayoutINS4_7SwizzleILi2ELi4ELi3EEENS4_18smem_ptr_flag_bitsILi16EEENSV_INS5_IJNSA_ILi8EEESH_EEENS5_IJSH_SB_EEEEEEEvNS4_8identityES14_NS15_INS16_ILi3ELi4ELi3EEES19_NSV_INS5_IJNSA_ILi64EEES1A_EEENS5_IJSB_S1H_EEEEEEEvS1F_EENS_8epilogue10collective6detail29Sm90TmaWarpSpecializedAdapterINS1O_15DefaultEpilogueISJ_SK_SK_NS1N_6thread17LinearCombinationISJ_Li1EffLNS1S_9ScaleType4KindE0ELNS_15FloatRoundStyleE2ESJ_EENS1_15EpilogueDefaultEEEEEvvEEEEvNT_6ParamsE)
        /*03c0*/ 	.short	0x0210
        /*03c2*/ 	.short	0x0470


	//----- nvinfo : EIATTR_SW_WAR
	.align		4
.L_43:
        /*03c4*/ 	.byte	0x04, 0x36
        /*03c6*/ 	.short	(.L_45 - .L_44)
.L_44:
        /*03c8*/ 	.word	0x00000008
.L_45:


//--------------------- .nv.callgraph             --------------------------
	.section	.nv.callgraph,"",@"SHT_CUDA_CALLGRAPH"
	.align	4
	.sectionentsize	8
	.align		4
        /*0000*/ 	.word	0x00000000
	.align		4
        /*0004*/ 	.word	0xffffffff
	.align		4
        /*0008*/ 	.word	index@(_ZN7cutlass13device_kernelINS_4gemm6kernel13GemmUniversalIN4cute5tupleIJiiiiEEENS1_10collective13CollectiveMmaINS1_34MainloopSm90TmaGmmaWarpSpecializedILi9ENS5_IJNS4_1CILi1EEESB_SB_EEENS1_35KernelTmaWarpSpecializedCooperativeEEENS5_IJNSA_ILi128EEENSA_ILi256EEENSA_ILi32EEEEEENS_10bfloat16_tENS5_IJlSB_lEEESJ_NS5_IJSB_llEEENS4_8TiledMMAINS4_8MMA_AtomIJNS4_4SM904GMMA28MMA_64x256x16_F32BF16BF16_SSILNSP_5MajorE0ELSR_1ELNSP_7ScaleInE1ELSS_1EEEEEENS4_6LayoutINS5_IJNSA_ILi2EEESB_SB_EEENS5_IJSB_NSA_ILi0EEESY_EEEEENS5_IJNS4_10UnderscoreES11_S11_EEEEENS4_13SM90_TMA_LOADENS4_14ComposedLayoutINS4_7SwizzleILi2ELi4ELi3EEENS4_18smem_ptr_flag_bitsILi16EEENSV_INS5_IJNSA_ILi8EEESH_EEENS5_IJSH_SB_EEEEEEEvNS4_8identityES14_NS15_INS16_ILi3ELi4ELi3EEES19_NSV_INS5_IJNSA_ILi64EEES1A_EEENS5_IJSB_S1H_EEEEEEEvS1F_EENS_8epilogue10collective6detail29Sm90TmaWarpSpecializedAdapterINS1O_15DefaultEpilogueISJ_SK_SK_NS1N_6thread17LinearCombinationISJ_Li1EffLNS1S_9ScaleType4KindE0ELNS_15FloatRoundStyleE2ESJ_EENS1_15EpilogueDefaultEEEEEvvEEEEvNT_6ParamsE)
	.align		4
        /*000c*/ 	.word	index@(__assertfail)
	.align		4
        /*0010*/ 	.word	0x00000000
	.align		4
        /*0014*/ 	.word	0xfffffffe
	.align		4
        /*0018*/ 	.word	0x00000000
	.align		4
        /*001c*/ 	.word	0xfffffffd
	.align		4
        /*0020*/ 	.word	0x00000000
	.align		4
        /*0024*/ 	.word	0xfffffffc


//--------------------- .nv.constant4             --------------------------
	.section	.nv.constant4,"a",@progbits
	.align	8
	.align		8
.nv.constant4:
        /*0000*/ 	.dword	__assertfail
	.align		8
        /*0008*/ 	.dword	__unnamed_1
	.align		8
        /*0010*/ 	.dword	_ZN40_INTERNAL_51950614_4_k_cu_b52e80a4_246584cuda3std3__45__cpo5beginE
	.align		8
        /*0018*/ 	.dword	_ZN40_INTERNAL_51950614_4_k_cu_b52e80a4_246584cuda3std3__45__cpo3endE
	.align		8
        /*0020*/ 	.dword	_ZN40_INTERNAL_51950614_4_k_cu_b52e80a4_246584cuda3std3__45__cpo6cbeginE
	.align		8
        /*0028*/ 	.dword	_ZN40_INTERNAL_51950614_4_k_cu_b52e80a4_246584cuda3std3__45__cpo4cendE
	.align		8
        /*0030*/ 	.dword	_ZN40_INTERNAL_51950614_4_k_cu_b52e80a4_246584cuda3std3__442_GLOBAL__N__51950614_4_k_cu_b52e80a4_246586ignoreE
	.align		8
        /*0038*/ 	.dword	_ZN40_INTERNAL_51950614_4_k_cu_b52e80a4_246584cuda3std3__419piecewise_constructE
	.align		8
        /*0040*/ 	.dword	_ZN40_INTERNAL_51950614_4_k_cu_b52e80a4_246584cuda3std3__48in_placeE
	.align		8
        /*0048*/ 	.dword	_ZN40_INTERNAL_51950614_4_k_cu_b52e80a4_246584cuda3std6ranges3__45__cpo4swapE
	.align		8
        /*0050*/ 	.dword	_ZN40_INTERNAL_51950614_4_k_cu_b52e80a4_246584cuda3std6ranges3__45__cpo9iter_moveE
	.align		8
        /*0058*/ 	.dword	_ZN40_INTERNAL_51950614_4_k_cu_b52e80a4_246584cute7productE
	.align		8
        /*0060*/ 	.dword	_ZN40_INTERNAL_51950614_4_k_cu_b52e80a4_246584cute1_E
	.align		8
        /*0068*/ 	.dword	$str$22
	.align		8
        /*0070*/ 	.dword	$str$23


//--------------------- .text._ZN7cutlass13device_kernelINS_4gemm6kernel13GemmUniversalIN4cute5tupleIJiiiiEEENS1_10collective13CollectiveMmaINS1_34MainloopSm90TmaGmmaWarpSpecializedILi9ENS5_IJNS4_1CILi1EEESB_SB_EEENS1_35KernelTmaWarpSpecializedCooperativeEEENS5_IJNSA_ILi128EEENSA_ILi256EEENSA_ILi32EEEEEENS_10bfloat16_tENS5_IJlSB_lEEESJ_NS5_IJSB_llEEENS4_8TiledMMAINS4_8MMA_AtomIJNS4_4SM904GMMA28MMA_64x256x16_F32BF16BF16_SSILNSP_5MajorE0ELSR_1ELNSP_7ScaleInE1ELSS_1EEEEEENS4_6LayoutINS5_IJNSA_ILi2EEESB_SB_EEENS5_IJSB_NSA_ILi0EEESY_EEEEENS5_IJNS4_10UnderscoreES11_S11_EEEEENS4_13SM90_TMA_LOADENS4_14ComposedLayoutINS4_7SwizzleILi2ELi4ELi3EEENS4_18smem_ptr_flag_bitsILi16EEENSV_INS5_IJNSA_ILi8EEESH_EEENS5_IJSH_SB_EEEEEEEvNS4_8identityES14_NS15_INS16_ILi3ELi4ELi3EEES19_NSV_INS5_IJNSA_ILi64EEES1A_EEENS5_IJSB_S1H_EEEEEEEvS1F_EENS_8epilogue10collective6detail29Sm90TmaWarpSpecializedAdapterINS1O_15DefaultEpilogueISJ_SK_SK_NS1N_6thread17LinearCombinationISJ_Li1EffLNS1S_9ScaleType4KindE0ELNS_15FloatRoundStyleE2ESJ_EENS1_15EpilogueDefaultEEEEEvvEEEEvNT_6ParamsE --------------------------
	.section	.text._ZN7cutlass13device_kernelINS_4gemm6kernel13GemmUniversalIN4cute5tupleIJiiiiEEENS1_10collective13CollectiveMmaINS1_34MainloopSm90TmaGmmaWarpSpecializedILi9ENS5_IJNS4_1CILi1EEESB_SB_EEENS1_35KernelTmaWarpSpecializedCooperativeEEENS5_IJNSA_ILi128EEENSA_ILi256EEENSA_ILi32EEEEEENS_10bfloat16_tENS5_IJlSB_lEEESJ_NS5_IJSB_llEEENS4_8TiledMMAINS4_8MMA_AtomIJNS4_4SM904GMMA28MMA_64x256x16_F32BF16BF16_SSILNSP_5MajorE0ELSR_1ELNSP_7ScaleInE1ELSS_1EEEEEENS4_6LayoutINS5_IJNSA_ILi2EEESB_SB_EEENS5_IJSB_NSA_ILi0EEESY_EEEEENS5_IJNS4_10UnderscoreES11_S11_EEEEENS4_13SM90_TMA_LOADENS4_14ComposedLayoutINS4_7SwizzleILi2ELi4ELi3EEENS4_18smem_ptr_flag_bitsILi16EEENSV_INS5_IJNSA_ILi8EEESH_EEENS5_IJSH_SB_EEEEEEEvNS4_8identityES14_NS15_INS16_ILi3ELi4ELi3EEES19_NSV_INS5_IJNSA_ILi64EEES1A_EEENS5_IJSB_S1H_EEEEEEEvS1F_EENS_8epilogue10collective6detail29Sm90TmaWarpSpecializedAdapterINS1O_15DefaultEpilogueISJ_SK_SK_NS1N_6thread17LinearCombinationISJ_Li1EffLNS1S_9ScaleType4KindE0ELNS_15FloatRoundStyleE2ESJ_EENS1_15EpilogueDefaultEEEEEvvEEEEvNT_6ParamsE,"ax",@progbits
	.align	128
.text._ZN7cutlass13device_kernelINS_4gemm6kernel13GemmUniversalIN4cute5tupleIJiiiiEEENS1_10collective13CollectiveMmaINS1_34MainloopSm90TmaGmmaWarpSpecializedILi9ENS5_IJNS4_1CILi1EEESB_SB_EEENS1_35KernelTmaWarpSpecializedCooperativeEEENS5_IJNSA_ILi128EEENSA_ILi256EEENSA_ILi32EEEEEENS_10bfloat16_tENS5_IJlSB_lEEESJ_NS5_IJSB_llEEENS4_8TiledMMAINS4_8MMA_AtomIJNS4_4SM904GMMA28MMA_64x256x16_F32BF16BF16_SSILNSP_5MajorE0ELSR_1ELNSP_7ScaleInE1ELSS_1EEEEEENS4_6LayoutINS5_IJNSA_ILi2EEESB_SB_EEENS5_IJSB_NSA_ILi0EEESY_EEEEENS5_IJNS4_10UnderscoreES11_S11_EEEEENS4_13SM90_TMA_LOADENS4_14ComposedLayoutINS4_7SwizzleILi2ELi4ELi3EEENS4_18smem_ptr_flag_bitsILi16EEENSV_INS5_IJNSA_ILi8EEESH_EEENS5_IJSH_SB_EEEEEEEvNS4_8identityES14_NS15_INS16_ILi3ELi4ELi3EEES19_NSV_INS5_IJNSA_ILi64EEES1A_EEENS5_IJSB_S1H_EEEEEEEvS1F_EENS_8epilogue10collective6detail29Sm90TmaWarpSpecializedAdapterINS1O_15DefaultEpilogueISJ_SK_SK_NS1N_6thread17LinearCombinationISJ_Li1EffLNS1S_9ScaleType4KindE0ELNS_15FloatRoundStyleE2ESJ_EENS1_15EpilogueDefaultEEEEEvvEEEEvNT_6ParamsE:
        .type           _ZN7cutlass13device_kernelINS_4gemm6kernel13GemmUniversalIN4cute5tupleIJiiiiEEENS1_10collective13CollectiveMmaINS1_34MainloopSm90TmaGmmaWarpSpecializedILi9ENS5_IJNS4_1CILi1EEESB_SB_EEENS1_35KernelTmaWarpSpecializedCooperativeEEENS5_IJNSA_ILi128EEENSA_ILi256EEENSA_ILi32EEEEEENS_10bfloat16_tENS5_IJlSB_lEEESJ_NS5_IJSB_llEEENS4_8TiledMMAINS4_8MMA_AtomIJNS4_4SM904GMMA28MMA_64x256x16_F32BF16BF16_SSILNSP_5MajorE0ELSR_1ELNSP_7ScaleInE1ELSS_1EEEEEENS4_6LayoutINS5_IJNSA_ILi2EEESB_SB_EEENS5_IJSB_NSA_ILi0EEESY_EEEEENS5_IJNS4_10UnderscoreES11_S11_EEEEENS4_13SM90_TMA_LOADENS4_14ComposedLayoutINS4_7SwizzleILi2ELi4ELi3EEENS4_18smem_ptr_flag_bitsILi16EEENSV_INS5_IJNSA_ILi8EEESH_EEENS5_IJSH_SB_EEEEEEEvNS4_8identityES14_NS15_INS16_ILi3ELi4ELi3EEES19_NSV_INS5_IJNSA_ILi64EEES1A_EEENS5_IJSB_S1H_EEEEEEEvS1F_EENS_8epilogue10collective6detail29Sm90TmaWarpSpecializedAdapterINS1O_15DefaultEpilogueISJ_SK_SK_NS1N_6thread17LinearCombinationISJ_Li1EffLNS1S_9ScaleType4KindE0ELNS_15FloatRoundStyleE2ESJ_EENS1_15EpilogueDefaultEEEEEvvEEEEvNT_6ParamsE,@function
        .size           _ZN7cutlass13device_kernelINS_4gemm6kernel13GemmUniversalIN4cute5tupleIJiiiiEEENS1_10collective13CollectiveMmaINS1_34MainloopSm90TmaGmmaWarpSpecializedILi9ENS5_IJNS4_1CILi1EEESB_SB_EEENS1_35KernelTmaWarpSpecializedCooperativeEEENS5_IJNSA_ILi128EEENSA_ILi256EEENSA_ILi32EEEEEENS_10bfloat16_tENS5_IJlSB_lEEESJ_NS5_IJSB_llEEENS4_8TiledMMAINS4_8MMA_AtomIJNS4_4SM904GMMA28MMA_64x256x16_F32BF16BF16_SSILNSP_5MajorE0ELSR_1ELNSP_7ScaleInE1ELSS_1EEEEEENS4_6LayoutINS5_IJNSA_ILi2EEESB_SB_EEENS5_IJSB_NSA_ILi0EEESY_EEEEENS5_IJNS4_10UnderscoreES11_S11_EEEEENS4_13SM90_TMA_LOADENS4_14ComposedLayoutINS4_7SwizzleILi2ELi4ELi3EEENS4_18smem_ptr_flag_bitsILi16EEENSV_INS5_IJNSA_ILi8EEESH_EEENS5_IJSH_SB_EEEEEEEvNS4_8identityES14_NS15_INS16_ILi3ELi4ELi3EEES19_NSV_INS5_IJNSA_ILi64EEES1A_EEENS5_IJSB_S1H_EEEEEEEvS1F_EENS_8epilogue10collective6detail29Sm90TmaWarpSpecializedAdapterINS1O_15DefaultEpilogueISJ_SK_SK_NS1N_6thread17LinearCombinationISJ_Li1EffLNS1S_9ScaleType4KindE0ELNS_15FloatRoundStyleE2ESJ_EENS1_15EpilogueDefaultEEEEEvvEEEEvNT_6ParamsE,(.L_x_333 - _ZN7cutlass13device_kernelINS_4gemm6kernel13GemmUniversalIN4cute5tupleIJiiiiEEENS1_10collective13CollectiveMmaINS1_34MainloopSm90TmaGmmaWarpSpecializedILi9ENS5_IJNS4_1CILi1EEESB_SB_EEENS1_35KernelTmaWarpSpecializedCooperativeEEENS5_IJNSA_ILi128EEENSA_ILi256EEENSA_ILi32EEEEEENS_10bfloat16_tENS5_IJlSB_lEEESJ_NS5_IJSB_llEEENS4_8TiledMMAINS4_8MMA_AtomIJNS4_4SM904GMMA28MMA_64x256x16_F32BF16BF16_SSILNSP_5MajorE0ELSR_1ELNSP_7ScaleInE1ELSS_1EEEEEENS4_6LayoutINS5_IJNSA_ILi2EEESB_SB_EEENS5_IJSB_NSA_ILi0EEESY_EEEEENS5_IJNS4_10UnderscoreES11_S11_EEEEENS4_13SM90_TMA_LOADENS4_14ComposedLayoutINS4_7SwizzleILi2ELi4ELi3EEENS4_18smem_ptr_flag_bitsILi16EEENSV_INS5_IJNSA_ILi8EEESH_EEENS5_IJSH_SB_EEEEEEEvNS4_8identityES14_NS15_INS16_ILi3ELi4ELi3EEES19_NSV_INS5_IJNSA_ILi64EEES1A_EEENS5_IJSB_S1H_EEEEEEEvS1F_EENS_8epilogue10collective6detail29Sm90TmaWarpSpecializedAdapterINS1O_15DefaultEpilogueISJ_SK_SK_NS1N_6thread17LinearCombinationISJ_Li1EffLNS1S_9ScaleType4KindE0ELNS_15FloatRoundStyleE2ESJ_EENS1_15EpilogueDefaultEEEEEvvEEEEvNT_6ParamsE)
        .other          _ZN7cutlass13device_kernelINS_4gemm6kernel13GemmUniversalIN4cute5tupleIJiiiiEEENS1_10collective13CollectiveMmaINS1_34MainloopSm90TmaGmmaWarpSpecializedILi9ENS5_IJNS4_1CILi1EEESB_SB_EEENS1_35KernelTmaWarpSpecializedCooperativeEEENS5_IJNSA_ILi128EEENSA_ILi256EEENSA_ILi32EEEEEENS_10bfloat16_tENS5_IJlSB_lEEESJ_NS5_IJSB_llEEENS4_8TiledMMAINS4_8MMA_AtomIJNS4_4SM904GMMA28MMA_64x256x16_F32BF16BF16_SSILNSP_5MajorE0ELSR_1ELNSP_7ScaleInE1ELSS_1EEEEEENS4_6LayoutINS5_IJNSA_ILi2EEESB_SB_EEENS5_IJSB_NSA_ILi0EEESY_EEEEENS5_IJNS4_10UnderscoreES11_S11_EEEEENS4_13SM90_TMA_LOADENS4_14ComposedLayoutINS4_7SwizzleILi2ELi4ELi3EEENS4_18smem_ptr_flag_bitsILi16EEENSV_INS5_IJNSA_ILi8EEESH_EEENS5_IJSH_SB_EEEEEEEvNS4_8identityES14_NS15_INS16_ILi3ELi4ELi3EEES19_NSV_INS5_IJNSA_ILi64EEES1A_EEENS5_IJSB_S1H_EEEEEEEvS1F_EENS_8epilogue10collective6detail29Sm90TmaWarpSpecializedAdapterINS1O_15DefaultEpilogueISJ_SK_SK_NS1N_6thread17LinearCombinationISJ_Li1EffLNS1S_9ScaleType4KindE0ELNS_15FloatRoundStyleE2ESJ_EENS1_15EpilogueDefaultEEEEEvvEEEEvNT_6ParamsE,@"STO_CUDA_ENTRY STV_DEFAULT"
_ZN7cutlass13device_kernelINS_4gemm6kernel13GemmUniversalIN4cute5tupleIJiiiiEEENS1_10collective13CollectiveMmaINS1_34MainloopSm90TmaGmmaWarpSpecializedILi9ENS5_IJNS4_1CILi1EEESB_SB_EEENS1_35KernelTmaWarpSpecializedCooperativeEEENS5_IJNSA_ILi128EEENSA_ILi256EEENSA_ILi32EEEEEENS_10bfloat16_tENS5_IJlSB_lEEESJ_NS5_IJSB_llEEENS4_8TiledMMAINS4_8MMA_AtomIJNS4_4SM904GMMA28MMA_64x256x16_F32BF16BF16_SSILNSP_5MajorE0ELSR_1ELNSP_7ScaleInE1ELSS_1EEEEEENS4_6LayoutINS5_IJNSA_ILi2EEESB_SB_EEENS5_IJSB_NSA_ILi0EEESY_EEEEENS5_IJNS4_10UnderscoreES11_S11_EEEEENS4_13SM90_TMA_LOADENS4_14ComposedLayoutINS4_7SwizzleILi2ELi4ELi3EEENS4_18smem_ptr_flag_bitsILi16EEENSV_INS5_IJNSA_ILi8EEESH_EEENS5_IJSH_SB_EEEEEEEvNS4_8identityES14_NS15_INS16_ILi3ELi4ELi3EEES19_NSV_INS5_IJNSA_ILi64EEES1A_EEENS5_IJSB_S1H_EEEEEEEvS1F_EENS_8epilogue10collective6detail29Sm90TmaWarpSpecializedAdapterINS1O_15DefaultEpilogueISJ_SK_SK_NS1N_6thread17LinearCombinationISJ_Li1EffLNS1S_9ScaleType4KindE0ELNS_15FloatRoundStyleE2ESJ_EENS1_15EpilogueDefaultEEEEEvvEEEEvNT_6ParamsE:
[----:B------:R-:W0:Y:S01]  /*0000*/  LDC R1, c[0x0][0x28] ;  /* 0x00000a00ff017b82 */ /* 0x000e220000000800 */
[----:B------:R-:W1:Y:S01]  /*0010*/  S2R R18, SR_TID.X ;  /* 0x0000000000127919 */ /* 0x000e620000002100 */
[----:B------:R-:W-:Y:S01]  /*0020*/  ELECT P0, URZ, PT ;  /* 0x00000000003f782f */ /* 0x000fe20003800000 */
[----:B------:R-:W-:Y:S01]  /*0030*/  BSSY B0, `(.L_x_0) ;  /* 0x000000f000007945 */ /* 0x000fe20003800000 */
[--C-:B-1----:R-:W-:Y:S02]  /*0040*/  SHF.R.U32.HI R0, RZ, 0x5, R18.reuse ;  /* 0x00000005ff007819 */ /* 0x102fe40000011612 */
[----:B------:R-:W-:-:S03]  /*0050*/  SHF.R.U32.HI R22, RZ, 0x7, R18 ;  /* 0x00000007ff167819 */ /* 0x000fc60000011612 */
[----:B------:R-:W1:Y:S04]  /*0060*/  SHFL.IDX PT, R5, R0, RZ, 0x1f ;  /* 0x00001fff00057589 */ /* 0x000e6800000e0000 */
[----:B------:R2:W3:Y:S01]  /*0070*/  SHFL.IDX PT, R8, R22, RZ, 0x1f ;  /* 0x00001fff16087589 */ /* 0x0004e200000e0000 */
[----:B-1----:R-:W-:-:S13]  /*0080*/  ISETP.NE.OR P0, PT, R5, RZ, !P0 ;  /* 0x000000ff0500720c */ /* 0x002fda0004705670 */
[----:B0-23--:R-:W-:Y:S05]  /*0090*/  @P0 BRA `(.L_x_1) ;  /* 0x0000000000200947 */ /* 0x00dfea0003800000 */
[----:B------:R-:W-:Y:S02]  /*00a0*/  ULDC.64 UR4, c[0x0][0x198] ;  /* 0x0000660000047ab9 */ /* 0x000fe40000000a00 */
[----:B------:R-:W-:Y:S02]  /*00b0*/  UIADD3 UR6, UP0, UR4, 0xf0, URZ ;  /* 0x000000f004067890 */ /* 0x000fe4000ff1e03f */
[----:B------:R-:W-:Y:S02]  /*00c0*/  UIADD3 UR4, UP1, UR4, 0x1f0, URZ ;  /* 0x000001f004047890 */ /* 0x000fe4000ff3e03f */
[----:B------:R-:W-:Y:S02]  /*00d0*/  UIADD3.X UR7, URZ, UR5, URZ, UP0, !UPT ;  /* 0x000000053f077290 */ /* 0x000fe400087fe43f */
[----:B------:R-:W-:-:S07]  /*00e0*/  UIADD3.X UR5, URZ, UR5, URZ, UP1, !UPT ;  /* 0x000000053f057290 */ /* 0x000fce0008ffe43f */
[----:B------:R0:W-:Y:S02]  /*00f0*/  UTMACCTL.PF [UR6] ;  /* 0x00000000060079b9 */ /* 0x0001e40008040000 */
[----:B------:R0:W-:Y:S02]  /*0100*/  UTMACCTL.PF [UR4] ;  /* 0x00000000040079b9 */ /* 0x0001e40008040000 */
[----:B0-----:R-:W-:Y:S01]  /*0110*/  NOP ;  /* 0x0000000000007918 */ /* 0x001fe20000000000 */
.L_x_1:
[----:B------:R-:W-:Y:S05]  /*0120*/  BSYNC B0 ;  /* 0x0000000000007941 */ /* 0x000fea0003800000 */
.L_x_0:
[----:B------:R-:W0:Y:S02]  /*0130*/  SHFL.IDX PT, R2, R0, RZ, 0x1f ;  /* 0x00001fff00027589 */ /* 0x000e2400000e0000 */
[----:B0-----:R-:W-:-:S13]  /*0140*/  ISETP.NE.AND P0, PT, R2, RZ, PT ;  /* 0x000000ff0200720c */ /* 0x001fda0003f05270 */
[----:B------:R-:W-:Y:S05]  /*0150*/  @P0 BRA `(.L_x_2) ;  /* 0x00000000008c0947 */ /* 0x000fea0003800000 */
[----:B------:R-:W-:Y:S01]  /*0160*/  ELECT P0, URZ, PT ;  /* 0x00000000003f782f */ /* 0x000fe20003800000 */
[----:B------:R-:W-:-:S12]  /*0170*/  BSSY B0, `(.L_x_2) ;  /* 0x0000021000007945 */ /* 0x000fd80003800000 */
[----:B------:R-:W-:Y:S05]  /*0180*/  @!P0 BRA `(.L_x_3) ;  /* 0x00000000007c8947 */ /* 0x000fea0003800000 */
[----:B------:R-:W0:Y:S01]  /*0190*/  S2UR UR8, SR_CgaCtaId ;  /* 0x00000000000879c3 */ /* 0x000e220000008800 */
[----:B------:R-:W-:Y:S01]  /*01a0*/  UMOV UR4, 0x400 ;  /* 0x0000040000047882 */ /* 0x000fe20000000000 */
[----:B------:R-:W-:Y:S01]  /*01b0*/  UMOV UR5, 0x1 ;  /* 0x0000000100057882 */ /* 0x000fe20000000000 */
[----:B------:R-:W-:Y:S02]  /*01c0*/  UMOV UR6, 0x100 ;  /* 0x0000010000067882 */ /* 0x000fe40000000000 */
[----:B------:R-:W-:-:S04]  /*01d0*/  UIADD3 UR6, -UR6, 0x100000, URZ ;  /* 0x0010000006067890 */ /* 0x000fc8000fffe13f */
[----:B------:R-:W-:Y:S02]  /*01e0*/  USHF.L.U32 UR7, UR6, 0xb, URZ ;  /* 0x0000000b06077899 */ /* 0x000fe4000800063f */
[----:B------:R-:W-:Y:S02]  /*01f0*/  USHF.L.U32 UR6, UR6, 0x1, URZ ;  /* 0x0000000106067899 */ /* 0x000fe4000800063f */
[----:B0-----:R-:W-:Y:S02]  /*0200*/  ULEA UR8, UR8, UR4, 0x18 ;  /* 0x0000000408087291 */ /* 0x001fe4000f8ec03f */
[----:B------:R-:W-:-:S04]  /*0210*/  UIADD3 UR4, -UR5, 0x100000, URZ ;  /* 0x0010000005047890 */ /* 0x000fc8000fffe13f */
[----:B------:R-:W-:Y:S02]  /*0220*/  USHF.L.U32 UR5, UR4, 0xb, URZ ;  /* 0x0000000b04057899 */ /* 0x000fe4000800063f */
[----:B------:R-:W-:Y:S01]  /*0230*/  USHF.L.U32 UR4, UR4, 0x1, URZ ;  /* 0x0000000104047899 */ /* 0x000fe2000800063f */
[----:B------:R-:W0:Y:S11]  /*0240*/  FENCE.VIEW.ASYNC.S ;  /* 0x00000000000073c6 */ /* 0x000e360000000000 */
[----:B0-----:R0:W1:Y:S01]  /*0250*/  SYNCS.EXCH.64 URZ, [UR8], UR4 ;  /* 0x00000004083f75b2 */ /* 0x0010620008000100 */
[----:B------:R0:W2:Y:S01]  /*0260*/  SYNCS.EXCH.64 URZ, [UR8+0x48], UR6 ;  /* 0x00004806083f75b2 */ /* 0x0000a20008000100 */
[----:B------:R0:W3:Y:S01]  /*0270*/  SYNCS.EXCH.64 URZ, [UR8+0x8], UR4 ;  /* 0x00000804083f75b2 */ /* 0x0000e20008000100 */
[----:B------:R0:W4:Y:S01]  /*0280*/  SYNCS.EXCH.64 URZ, [UR8+0x50], UR6 ;  /* 0x00005006083f75b2 */ /* 0x0001220008000100 */
[----:B------:R0:W0:Y:S01]  /*0290*/  SYNCS.EXCH.64 URZ, [UR8+0x10], UR4 ;  /* 0x00001004083f75b2 */ /* 0x0000220008000100 */
        /* <DEDUP_REMOVED lines=13> */
[----:B------:R-:W-:Y:S01]  /*0370*/  NOP ;  /* 0x0000000000007918 */ /* 0x000fe20000000000 */
.L_x_3:
[----:B0-----:R-:W-:Y:S05]  /*0380*/  BSYNC B0 ;  /* 0x0000000000007941 */ /* 0x001fea0003800000 */
.L_x_2:
[----:B------:R-:W0:Y:S01]  /*0390*/  SHFL.IDX PT, R0, R0, RZ, 0x1f ;  /* 0x00001fff00007589 */ /* 0x000e2200000e0000 */
[----:B------:R-:W-:Y:S01]  /*03a0*/  ELECT P0, URZ, PT ;  /* 0x00000000003f782f */ /* 0x000fe20003800000 */
[----:B------:R-:W5:Y:S01]  /*03b0*/  LDC R2, c[0x0][0x65c] ;  /* 0x00019700ff027b82 */ /* 0x000f620000000800 */
[----:B------:R-:W-:Y:S01]  /*03c0*/  SHF.R.S32.HI R6, RZ, 0x1f, R5 ;  /* 0x0000001fff067819 */ /* 0x000fe20000011405 */
[----:B------:R-:W1:Y:S01]  /*03d0*/  S2R R3, SR_CTAID.Y ;  /* 0x0000000000037919 */ /* 0x000e620000002600 */
[----:B------:R-:W-:Y:S01]  /*03e0*/  UMOV UR4, 0x20 ;  /* 0x0000002000047882 */ /* 0x000fe20000000000 */
[----:B------:R-:W-:Y:S01]  /*03f0*/  ISETP.NE.AND P2, PT, R8, RZ, PT ;  /* 0x000000ff0800720c */ /* 0x000fe20003f45270 */
[----:B------:R-:W-:Y:S01]  /*0400*/  NOP ;  /* 0x0000000000007918 */ /* 0x000fe20000000000 */
[----:B------:R-:W2:Y:S01]  /*0410*/  S2R R4, SR_CTAID.X ;  /* 0x0000000000047919 */ /* 0x000ea20000002500 */
[----:B------:R-:W-:Y:S01]  /*0420*/  LEA.HI R6, R6, R5, RZ, 0x2 ;  /* 0x0000000506067211 */ /* 0x000fe200078f10ff */
[----:B------:R-:W-:Y:S01]  /*0430*/  NOP ;  /* 0x0000000000007918 */ /* 0x000fe20000000000 */
[----:B0-----:R-:W-:-:S02]  /*0440*/  ISETP.NE.OR P0, PT, R0, RZ, !P0 ;  /* 0x000000ff0000720c */ /* 0x001fc40004705670 */
[----:B-----5:R-:W-:-:S04]  /*0450*/  ISETP.NE.AND P3, PT, R2, 0x1, PT ;  /* 0x000000010200780c */ /* 0x020fc80003f65270 */
[----:B------:R-:W-:Y:S02]  /*0460*/  P2R R0, PR, RZ, 0x8 ;  /* 0x00000008ff007803 */ /* 0x000fe40000000000 */
[----:B------:R-:W-:-:S05]  /*0470*/  LOP3.LUT R0, R6, 0xfffffffc, RZ, 0xc0, !PT ;  /* 0xfffffffc06007812 */ /* 0x000fca00078ec0ff */
[----:B------:R-:W-:Y:S01]  /*0480*/  VOTEU.ALL UP0, P0 ;  /* 0x00000000003f7886 */ /* 0x000fe20000000000 */
[----:B------:R-:W-:Y:S01]  /*0490*/  IMAD.IADD R0, R5, 0x1, -R0 ;  /* 0x0000000105007824 */ /* 0x000fe200078e0a00 */
[----:B------:R-:W2:Y:S01]  /*04a0*/  @P3 LDC R17, c[0x0][0x10] ;  /* 0x00000400ff113b82 */ /* 0x000ea20000000800 */
[----:B------:R-:W-:Y:S01]  /*04b0*/  VOTEU.ALL UP1, P0 ;  /* 0x00000000003f7886 */ /* 0x000fe20000020000 */
[----:B-1----:R-:W-:Y:S01]  /*04c0*/  @P3 IMAD.MOV.U32 R6, RZ, RZ, R3 ;  /* 0x000000ffff063224 */ /* 0x002fe200078e0003 */
[----:B------:R-:W-:Y:S01]  /*04d0*/  @!UP0 UMOV UR6, 0x400 ;  /* 0x0000040000068882 */ /* 0x000fe20000000000 */
[----:B------:R-:W-:-:S04]  /*04e0*/  @!UP0 UIADD3 UR4, -UR4, 0x100000, URZ ;  /* 0x0010000004048890 */ /* 0x000fc8000fffe13f */
[----:B------:R-:W-:Y:S02]  /*04f0*/  @!UP0 USHF.L.U32 UR5, UR4, 0xb, URZ ;  /* 0x0000000b04058899 */ /* 0x000fe4000800063f */
[----:B------:R-:W-:Y:S01]  /*0500*/  @!UP0 USHF.L.U32 UR4, UR4, 0x1, URZ ;  /* 0x0000000104048899 */ /* 0x000fe2000800063f */
[----:B------:R-:W-:Y:S02]  /*0510*/  @P3 IMAD.MOV.U32 R7, RZ, RZ, RZ ;  /* 0x000000ffff073224 */ /* 0x000fe400078e00ff */
[----:B------:R-:W-:Y:S01]  /*0520*/  IMAD.MOV.U32 R5, RZ, RZ, RZ ;  /* 0x000000ffff057224 */ /* 0x000fe200078e00ff */
[----:B------:R-:W0:Y:S01]  /*0530*/  @!UP0 S2UR UR7, SR_CgaCtaId ;  /* 0x00000000000789c3 */ /* 0x000e220000008800 */
[----:B------:R-:W-:-:S07]  /*0540*/  @P3 IMAD.MOV.U32 R11, RZ, RZ, RZ ;  /* 0x000000ffff0b3224 */ /* 0x000fce00078e00ff */
[----:B------:R-:W1:Y:S01]  /*0550*/  @!P3 LDC R9, c[0x0][0xc] ;  /* 0x00000300ff09bb82 */ /* 0x000e620000000800 */
[----:B--2---:R-:W-:-:S04]  /*0560*/  @P3 IMAD.WIDE.U32 R16, R4, R17, R6 ;  /* 0x0000001104103225 */ /* 0x004fc800078e0006 */
[----:B------:R-:W-:Y:S01]  /*0570*/  @P3 IMAD.IADD R17, R17, 0x1, R11 ;  /* 0x0000000111113824 */ /* 0x000fe200078e020b */
[----:B0-----:R-:W-:Y:S01]  /*0580*/  @!UP0 ULEA UR6, UR7, UR6, 0x18 ;  /* 0x0000000607068291 */ /* 0x001fe2000f8ec03f */
[----:B------:R-:W-:Y:S01]  /*0590*/  VOTEU.ALL UP0, P0 ;  /* 0x00000000003f7886 */ /* 0x000fe20000000000 */
[----:B------:R-:W-:-:S04]  /*05a0*/  ISETP.NE.AND P0, PT, R0, 0x3, PT ;  /* 0x000000030000780c */ /* 0x000fc80003f05270 */
[----:B------:R-:W-:Y:S01]  /*05b0*/  ISETP.EQ.OR P0, PT, R0, RZ, !P0 ;  /* 0x000000ff0000720c */ /* 0x000fe20004702670 */
[----:B-1----:R-:W-:-:S03]  /*05c0*/  @!P3 IMAD.WIDE.U32 R6, R9, R3, R4 ;  /* 0x000000030906b225 */ /* 0x002fc600078e0004 */
[C---:B------:R-:W-:Y:S01]  /*05d0*/  ISETP.EQ.AND P0, PT, R8.reuse, RZ, P0 ;  /* 0x000000ff0800720c */ /* 0x040fe20000702270 */
[----:B------:R-:W-:Y:S01]  /*05e0*/  VIADD R8, R8, 0xffffffff ;  /* 0xffffffff08087836 */ /* 0x000fe20000000000 */
[----:B------:R-:W0:Y:S02]  /*05f0*/  FENCE.VIEW.ASYNC.S ;  /* 0x00000000000073c6 */ /* 0x000e240000000000 */
[----:B0-----:R0:W3:Y:S01]  /*0600*/  @!UP0 SYNCS.EXCH.64 URZ, [UR6+0xa0], UR4 ;  /* 0x0000a004063f85b2 */ /* 0x0010e20008000100 */
[----:B------:R-:W-:Y:S01]  /*0610*/  @!P3 IMAD.MOV.U32 R16, RZ, RZ, R6 ;  /* 0x000000ffff10b224 */ /* 0x000fe200078e0006 */
[----:B------:R-:W-:Y:S01]  /*0620*/  SEL R19, RZ, 0x1, !P0 ;  /* 0x00000001ff137807 */ /* 0x000fe20004000000 */
[----:B------:R-:W-:Y:S01]  /*0630*/  @!P3 IMAD.MOV.U32 R17, RZ, RZ, R7 ;  /* 0x000000ffff11b224 */ /* 0x000fe200078e0007 */
[----:B------:R-:W-:-:S04]  /*0640*/  ISETP.GE.U32.AND P1, PT, R8, 0x2, PT ;  /* 0x000000020800780c */ /* 0x000fc80003f26070 */
[----:B------:R-:W-:Y:S01]  /*0650*/  SEL R19, R19, 0x2, P1 ;  /* 0x0000000213137807 */ /* 0x000fe20000800000 */
[----:B------:R0:W3:Y:S01]  /*0660*/  @!UP1 SYNCS.EXCH.64 URZ, [UR6+0xa8], UR4 ;  /* 0x0000a804063f95b2 */ /* 0x0000e20008000100 */
[----:B------:R-:W-:Y:S01]  /*0670*/  NOP ;  /* 0x0000000000007918 */ /* 0x000fe20000000000 */
[----:B---34-:R-:W-:Y:S06]  /*0680*/  BAR.SYNC.DEFER_BLOCKING 0x0 ;  /* 0x0000000000007b1d */ /* 0x018fec0000010000 */
[----:B------:R-:W-:Y:S05]  /*0690*/  @!P2 BRA `(.L_x_4) ;  /* 0x0000009400dca947 */ /* 0x000fea0003800000 */
[----:B------:R-:W-:-:S13]  /*06a0*/  ISETP.GT.U32.AND P0, PT, R8, 0x1, PT ;  /* 0x000000010800780c */ /* 0x000fda0003f04070 */
[----:B0-----:R-:W-:Y:S05]  /*06b0*/  @P0 EXIT ;  /* 0x000000000000094d */ /* 0x001fea0003800000 */
[----:B------:R-:W-:Y:S01]  /*06c0*/  ULDC.64 UR4, c[0x0][0x650] ;  /* 0x0001940000047ab9 */ /* 0x000fe20000000a00 */
[----:B------:R-:W-:Y:S01]  /*06d0*/  PRMT R0, RZ, 0x7610, R0 ;  /* 0x00007610ff007816 */ /* 0x000fe20000000000 */
[----:B------:R-:W-:Y:S01]  /*06e0*/  IMAD.MOV.U32 R153, RZ, RZ, -0x1 ;  /* 0xffffffffff997424 */ /* 0x000fe200078e00ff */
[----:B------:R-:W-:Y:S01]  /*06f0*/  ISETP.GE.U32.AND P0, PT, R16, UR4, PT ;  /* 0x0000000410007c0c */ /* 0x000fe2000bf06070 */
[----:B------:R-:W-:Y:S02]  /*0700*/  IMAD.MOV.U32 R152, RZ, RZ, -0x1 ;  /* 0xffffffffff987424 */ /* 0x000fe400078e00ff */
[----:B------:R-:W-:Y:S01]  /*0710*/  IMAD.MOV.U32 R23, RZ, RZ, -0x1 ;  /* 0xffffffffff177424 */ /* 0x000fe200078e00ff */
[----:B------:R-:W-:-:S13]  /*0720*/  ISETP.GE.U32.AND.EX P0, PT, R17, UR5, PT, P0 ;  /* 0x0000000511007c0c */ /* 0x000fda000bf06100 */
[----:B------:R-:W-:Y:S05]  /*0730*/  @P0 BRA `(.L_x_5) ;  /* 0x0000000400540947 */ /* 0x000fea0003800000 */
[----:B------:R-:W0:Y:S01]  /*0740*/  LDC.64 R14, c[0x0][0x628] ;  /* 0x00018a00ff0e7b82 */ /* 0x000e220000000a00 */
[----:B------:R-:W-:Y:S02]  /*0750*/  IMAD.MOV.U32 R6, RZ, RZ, R16 ;  /* 0x000000ffff067224 */ /* 0x000fe400078e0010 */
[----:B------:R-:W-:-:S05]  /*0760*/  IMAD.MOV.U32 R7, RZ, RZ, R17 ;  /* 0x000000ffff077224 */ /* 0x000fca00078e0011 */
[----:B------:R-:W1:Y:S08]  /*0770*/  LDC R0, c[0x0][0x630] ;  /* 0x00018c00ff007b82 */ /* 0x000e700000000800 */
[----:B------:R-:W2:Y:S01]  /*0780*/  LDC.64 R20, c[0x0][0x620] ;  /* 0x00018800ff147b82 */ /* 0x000ea20000000a00 */
[----:B0-----:R-:W-:-:S04]  /*0790*/  ISETP.NE.U32.AND P0, PT, R14, RZ, PT ;  /* 0x000000ff0e00720c */ /* 0x001fc80003f05070 */
[----:B------:R-:W-:-:S13]  /*07a0*/  ISETP.NE.AND.EX P0, PT, R15, RZ, PT, P0 ;  /* 0x000000ff0f00720c */ /* 0x000fda0003f05300 */
[----:B-12---:R-:W-:Y:S05]  /*07b0*/  @!P0 BRA `(.L_x_6) ;  /* 0x0000000000288947 */ /* 0x006fea0003800000 */
[----:B------:R-:W0:Y:S02]  /*07c0*/  LDC R11, c[0x0][0x634] ;  /* 0x00018d00ff0b7b82 */ /* 0x000e240000000800 */
[----:B0-----:R-:W-:-:S05]  /*07d0*/  IADD3 R11, P0, R16, R11, RZ ;  /* 0x0000000b100b7210 */ /* 0x001fca0007f1e0ff */
[----:B------:R-:W-:-:S04]  /*07e0*/  IMAD.X R13, RZ, RZ, R17, P0 ;  /* 0x000000ffff0d7224 */ /* 0x000fc800000e0611 */
[----:B------:R-:W-:-:S04]  /*07f0*/  IMAD.WIDE.U32 R6, R13, R14, RZ ;  /* 0x0000000e0d067225 */ /* 0x000fc800078e00ff */
[----:B------:R-:W-:-:S04]  /*0800*/  IMAD.WIDE.U32 R8, P0, R11, R15, R6 ;  /* 0x0000000f0b087225 */ /* 0x000fc80007800006 */
[----:B------:R-:W-:-:S04]  /*0810*/  IMAD.WIDE.U32 R6, R11, R14, RZ ;  /* 0x0000000e0b067225 */ /* 0x000fc800078e00ff */
[----:B------:R-:W-:Y:S01]  /*0820*/  IMAD.X R11, RZ, RZ, RZ, P0 ;  /* 0x000000ffff0b7224 */ /* 0x000fe200000e06ff */
[----:B------:R-:W-:Y:S01]  /*0830*/  IADD3 RZ, P0, R7, R8, RZ ;  /* 0x0000000807ff7210 */ /* 0x000fe20007f1e0ff */
[----:B------:R-:W-:-:S04]  /*0840*/  IMAD.MOV.U32 R10, RZ, RZ, R9 ;  /* 0x000000ffff0a7224 */ /* 0x000fc800078e0009 */
[----:B------:R-:W-:-:S08]  /*0850*/  IMAD.WIDE.U32.X R6, R13, R15, R10, P0 ;  /* 0x0000000f0d067225 */ /* 0x000fd000000e040a */
.L_x_6:
[-CC-:B------:R-:W-:Y:S01]  /*0860*/  SHF.R.U64 R23, R6, R0.reuse, R7.reuse ;  /* 0x0000000006177219 */ /* 0x180fe20000001207 */
[----:B------:R-:W0:Y:S01]  /*0870*/  LDC R10, c[0x0][0x618] ;  /* 0x00018600ff0a7b82 */ /* 0x000e220000000800 */
[----:B------:R-:W-:Y:S01]  /*0880*/  SHF.R.U32.HI R5, RZ, R0, R7 ;  /* 0x00000000ff057219 */ /* 0x000fe20000011607 */
[----:B------:R-:W-:Y:S01]  /*0890*/  ULDC UR4, c[0x0][0x150] ;  /* 0x0000540000047ab9 */ /* 0x000fe20000000800 */
[----:B------:R-:W-:Y:S02]  /*08a0*/  IADD3 R9, P0, RZ, -R23, RZ ;  /* 0x80000017ff097210 */ /* 0x000fe40007f1e0ff */
[----:B------:R-:W-:-:S03]  /*08b0*/  I2FP.F32.U32 R0, R4 ;  /* 0x0000000400007245 */ /* 0x000fc60000201000 */
[----:B------:R-:W1:Y:S01]  /*08c0*/  LDC.64 R28, c[0x0][0x640] ;  /* 0x00019000ff1c7b82 */ /* 0x000e620000000a00 */
[----:B------:R-:W-:Y:S02]  /*08d0*/  IMAD.X R11, RZ, RZ, ~R5, P0 ;  /* 0x000000ffff0b7224 */ /* 0x000fe400000e0e05 */
[----:B------:R-:W-:Y:S01]  /*08e0*/  FMUL R0, R0, UR4 ;  /* 0x0000000400007c20 */ /* 0x000fe20008400000 */
[----:B------:R-:W-:Y:S01]  /*08f0*/  IMAD.WIDE.U32 R6, R9, R20, R16 ;  /* 0x0000001409067225 */ /* 0x000fe200078e0010 */
[----:B------:R-:W-:-:S03]  /*0900*/  ULDC UR4, c[0x0][0x154] ;  /* 0x0000550000047ab9 */ /* 0x000fc60000000800 */
[----:B------:R-:W-:Y:S01]  /*0910*/  IMAD R8, R11, R20, RZ ;  /* 0x000000140b087224 */ /* 0x000fe200078e02ff */
[----:B------:R-:W2:Y:S01]  /*0920*/  LDC R5, c[0x0][0x144] ;  /* 0x00005100ff057b82 */ /* 0x000ea20000000800 */
[----:B------:R-:W3:Y:S02]  /*0930*/  F2I.U32.TRUNC.NTZ R0, R0 ;  /* 0x0000000000007305 */ /* 0x000ee4000020f000 */
[----:B------:R-:W-:-:S04]  /*0940*/  IMAD R9, R9, R21, R8 ;  /* 0x0000001509097224 */ /* 0x000fc800078e0208 */
[----:B------:R-:W-:Y:S01]  /*0950*/  IMAD.IADD R7, R7, 0x1, R9 ;  /* 0x0000000107077824 */ /* 0x000fe200078e0209 */
[----:B------:R-:W4:Y:S01]  /*0960*/  LDC R12, c[0x0][0x608] ;  /* 0x00018200ff0c7b82 */ /* 0x000f220000000800 */
[----:B------:R-:W-:-:S03]  /*0970*/  IMAD.MOV.U32 R9, RZ, RZ, -0x1 ;  /* 0xffffffffff097424 */ /* 0x000fc600078e00ff */
[-CC-:B0-----:R-:W-:Y:S02]  /*0980*/  SHF.R.U64 R20, R6, R10.reuse, R7.reuse ;  /* 0x0000000a06147219 */ /* 0x181fe40000001207 */
[----:B------:R-:W-:Y:S02]  /*0990*/  I2FP.F32.U32 R6, R3 ;  /* 0x0000000300067245 */ /* 0x000fe40000201000 */
[----:B------:R-:W0:Y:S01]  /*09a0*/  LDC R26, c[0x0][0x658] ;  /* 0x00019600ff1a7b82 */ /* 0x000e220000000800 */
[----:B-1----:R-:W-:Y:S01]  /*09b0*/  ISETP.NE.U32.AND P0, PT, R28, RZ, PT ;  /* 0x000000ff1c00720c */ /* 0x002fe20003f05070 */
[----:B---3--:R-:W-:Y:S01]  /*09c0*/  IMAD.MOV R8, RZ, RZ, -R0 ;  /* 0x000000ffff087224 */ /* 0x008fe200078e0a00 */
[----:B------:R-:W-:Y:S01]  /*09d0*/  SHF.R.U32.HI R7, RZ, R10, R7 ;  /* 0x0000000aff077219 */ /* 0x000fe20000011607 */
[----:B------:R-:W-:Y:S01]  /*09e0*/  FMUL R6, R6, UR4 ;  /* 0x0000000406067c20 */ /* 0x000fe20008400000 */
[----:B------:R-:W-:-:S03]  /*09f0*/  ISETP.NE.AND.EX P0, PT, R29, RZ, PT, P0 ;  /* 0x000000ff1d00720c */ /* 0x000fc60003f05300 */
[----:B------:R-:W1:Y:S01]  /*0a00*/  LDC R14, c[0x0][0x148] ;  /* 0x00005200ff0e7b82 */ /* 0x000e620000000800 */
[----:B--2---:R-:W-:-:S07]  /*0a10*/  IMAD R0, R5, R8, R4 ;  /* 0x0000000805007224 */ /* 0x004fce00078e0204 */
[----:B------:R-:W2:Y:S01]  /*0a20*/  LDC R24, c[0x0][0x600] ;  /* 0x00018000ff187b82 */ /* 0x000ea20000000800 */
[-CC-:B----4-:R-:W-:Y:S02]  /*0a30*/  SHF.R.U64 R30, R20, R12.reuse, R7.reuse ;  /* 0x0000000c141e7219 */ /* 0x190fe40000001207 */
[----:B------:R-:W-:Y:S01]  /*0a40*/  SHF.R.U32.HI R5, RZ, R12, R7 ;  /* 0x0000000cff057219 */ /* 0x000fe20000011607 */
[----:B------:R-:W-:Y:S01]  /*0a50*/  IMAD.MOV.U32 R7, RZ, RZ, 0x1 ;  /* 0x00000001ff077424 */ /* 0x000fe200078e00ff */
[----:B------:R3:W4:Y:S03]  /*0a60*/  F2I.U32.TRUNC.NTZ R12, R6 ;  /* 0x00000006000c7305 */ /* 0x000726000020f000 */
[----:B------:R-:W1:Y:S01]  /*0a70*/  LDC R15, c[0x0][0x648] ;  /* 0x00019200ff0f7b82 */ /* 0x000e620000000800 */
[-C--:B0-----:R-:W-:Y:S02]  /*0a80*/  SHF.L.U32 R4, R9, R26.reuse, RZ ;  /* 0x0000001a09047219 */ /* 0x081fe400000006ff */
[----:B------:R-:W-:-:S02]  /*0a90*/  SHF.R.U64 R32, R30, R26, R5 ;  /* 0x0000001a1e207219 */ /* 0x000fc40000001205 */
[----:B------:R-:W-:Y:S02]  /*0aa0*/  LOP3.LUT R11, RZ, R4, RZ, 0x33, !PT ;  /* 0x00000004ff0b7212 */ /* 0x000fe400078e33ff */
[-C--:B------:R-:W-:Y:S01]  /*0ab0*/  SHF.R.U32.HI R5, RZ, R26.reuse, R5 ;  /* 0x0000001aff057219 */ /* 0x080fe20000011605 */
[----:B------:R-:W0:Y:S01]  /*0ac0*/  LDC R21, c[0x0][0x638] ;  /* 0x00018e00ff157b82 */ /* 0x000e220000000800 */
[----:B------:R-:W-:Y:S01]  /*0ad0*/  SHF.L.U32 R10, R7, R26, RZ ;  /* 0x0000001a070a7219 */ /* 0x000fe200000006ff */
[----:B------:R-:W-:-:S06]  /*0ae0*/  IMAD.MOV.U32 R4, RZ, RZ, R32 ;  /* 0x000000ffff047224 */ /* 0x000fcc00078e0020 */
[----:B------:R-:W0:Y:S01]  /*0af0*/  LDC R153, c[0x0][0x610] ;  /* 0x00018400ff997b82 */ /* 0x000e220000000800 */
[----:B---34-:R-:W-:Y:S05]  /*0b00*/  @!P0 BRA `(.L_x_7) ;  /* 0x0000000000288947 */ /* 0x018fea0003800000 */
[----:B------:R-:W3:Y:S02]  /*0b10*/  LDC R9, c[0x0][0x64c] ;  /* 0x00019300ff097b82 */ /* 0x000ee40000000800 */
[----:B---3--:R-:W-:-:S05]  /*0b20*/  IADD3 R9, P0, R32, R9, RZ ;  /* 0x0000000920097210 */ /* 0x008fca0007f1e0ff */
        /* <DEDUP_REMOVED lines=8> */
.L_x_7:
[----:B-1----:R-:W-:Y:S01]  /*0bb0*/  SHF.R.U64 R4, R4, R15, R5 ;  /* 0x0000000f04047219 */ /* 0x002fe20000001205 */
[----:B--2---:R-:W-:Y:S01]  /*0bc0*/  VIADD R5, R24, 0xffffffff ;  /* 0xffffffff18057836 */ /* 0x004fe20000000000 */
[----:B------:R-:W-:Y:S01]  /*0bd0*/  LOP3.LUT R11, R30, R11, RZ, 0xc0, !PT ;  /* 0x0000000b1e0b7212 */ /* 0x000fe200078ec0ff */
[----:B------:R-:W-:Y:S02]  /*0be0*/  IMAD.MOV R12, RZ, RZ, -R12 ;  /* 0x000000ffff0c7224 */ /* 0x000fe400078e0a0c */
[----:B------:R-:W-:Y:S02]  /*0bf0*/  IMAD.MOV R6, RZ, RZ, -R4 ;  /* 0x000000ffff067224 */ /* 0x000fe400078e0a04 */
[----:B------:R-:W-:Y:S01]  /*0c00*/  IMAD R11, R10, R4, R11 ;  /* 0x000000040a0b7224 */ /* 0x000fe200078e020b */
[----:B------:R-:W-:Y:S01]  /*0c10*/  LOP3.LUT R4, R20, R5, RZ, 0xc0, !PT ;  /* 0x0000000514047212 */ /* 0x000fe200078ec0ff */
[----:B------:R-:W-:Y:S02]  /*0c20*/  @P3 IMAD R0, R14, R12, R3 ;  /* 0x0000000c0e003224 */ /* 0x000fe400078e0203 */
[----:B0-----:R-:W-:-:S02]  /*0c30*/  IMAD R3, R6, R21, R32 ;  /* 0x0000001506037224 */ /* 0x001fc400078e0220 */
[----:B------:R-:W-:Y:S02]  /*0c40*/  IMAD R153, R11, R153, R0 ;  /* 0x000000990b997224 */ /* 0x000fe400078e0200 */
[----:B------:R-:W-:Y:S02]  /*0c50*/  IMAD R4, R3, R24, R4 ;  /* 0x0000001803047224 */ /* 0x000fe400078e0204 */
[----:B------:R-:W-:-:S03]  /*0c60*/  IMAD.MOV.U32 R0, RZ, RZ, 0x1 ;  /* 0x00000001ff007424 */ /* 0x000fc600078e00ff */
[----:B------:R-:W-:Y:S02]  /*0c70*/  SEL R152, R4, R153, !P3 ;  /* 0x0000009904987207 */ /* 0x000fe40005800000 */
[----:B------:R-:W-:-:S07]  /*0c80*/  SEL R153, R153, R4, !P3 ;  /* 0x0000000499997207 */ /* 0x000fce0005800000 */
.L_x_5:
[----:B------:R-:W-:-:S08]  /*0c90*/  NOP ;  /* 0x0000000000007918 */ /* 0x000fd00000000000 */
[----:B------:R-:W0:Y:S02]  /*0ca0*/  USETMAXREG.TRY_ALLOC.CTAPOOL UP0, 0xe8 ;  /* 0x000000e8000079c8 */ /* 0x000e240008000600 */
[----:B0-----:R-:W-:-:S13]  /*0cb0*/  PLOP3.LUT P0, PT, PT, PT, UP0, 0x80, 0x0 ;  /* 0x000000000000781c */ /* 0x001fda0003f0f008 */
[----:B------:R-:W-:Y:S05]  /*0cc0*/  @!P0 BRA `(.L_x_5) ;  /* 0xfffffffc00f08947 */ /* 0x000fea000383ffff */
[----:B------:R-:W-:Y:S01]  /*0cd0*/  ULDC.64 UR4, c[0x0][0x598] ;  /* 0x0001660000047ab9 */ /* 0x000fe20000000a00 */
[----:B------:R-:W-:Y:S01]  /*0ce0*/  ULDC.64 UR36, c[0x0][0x208] ;  /* 0x0000820000247ab9 */ /* 0x000fe20000000a00 */
[----:B------:R-:W-:-:S04]  /*0cf0*/  ISETP.NE.U32.AND P0, PT, RZ, UR4, PT ;  /* 0x00000004ff007c0c */ /* 0x000fc8000bf05070 */
[----:B------:R-:W-:-:S13]  /*0d00*/  ISETP.NE.AND.EX P0, PT, RZ, UR5, PT, P0 ;  /* 0x00000005ff007c0c */ /* 0x000fda000bf05300 */
[----:B------:R-:W-:Y:S05]  /*0d10*/  @!P0 BRA `(.L_x_8) ;  /* 0x00000000001c8947 */ /* 0x000fea0003800000 */
[----:B------:R-:W0:Y:S02]  /*0d20*/  LDC.64 R4, c[0x0][0x598] ;  /* 0x00016600ff047b82 */ /* 0x000e240000000a00 */
[----:B0-----:R-:W2:Y:S02]  /*0d30*/  LDG.E.64 R4, desc[UR36][R4.64] ;  /* 0x0000002404047981 */ /* 0x001ea4000c1e1b00 */
[----:B--2---:R-:W-:-:S04]  /*0d40*/  ISETP.NE.U32.AND P0, PT, R4, RZ, PT ;  /* 0x000000ff0400720c */ /* 0x004fc80003f05070 */
[----:B------:R-:W-:-:S13]  /*0d50*/  ISETP.NE.AND.EX P0, PT, R5, RZ, PT, P0 ;  /* 0x000000ff0500720c */ /* 0x000fda0003f05300 */
[----:B------:R-:W-:Y:S05]  /*0d60*/  @!P0 BRA `(.L_x_8) ;  /* 0x0000000000088947 */ /* 0x000fea0003800000 */
[----:B------:R0:W5:Y:S01]  /*0d70*/  LD.E R154, desc[UR36][R4.64] ;  /* 0x00000024049a7980 */ /* 0x000162000c101900 */
[----:B------:R-:W-:Y:S05]  /*0d80*/  BRA `(.L_x_9) ;  /* 0x0000000000247947 */ /* 0x000fea0003800000 */
.L_x_8:
[----:B------:R-:W-:Y:S02]  /*0d90*/  ULDC.64 UR4, c[0x0][0x588] ;  /* 0x0001620000047ab9 */ /* 0x000fe40000000a00 */
[----:B------:R-:W-:-:S04]  /*0da0*/  ISETP.NE.U32.AND P0, PT, RZ, UR4, PT ;  /* 0x00000004ff007c0c */ /* 0x000fc8000bf05070 */
[----:B------:R-:W-:-:S13]  /*0db0*/  ISETP.NE.AND.EX P0, PT, RZ, UR5, PT, P0 ;  /* 0x00000005ff007c0c */ /* 0x000fda000bf05300 */
[----:B------:R-:W-:Y:S05]  /*0dc0*/  @!P0 BRA `(.L_x_10) ;  /* 0x00000000000c8947 */ /* 0x000fea0003800000 */
[----:B------:R-:W0:Y:S02]  /*0dd0*/  LDC.64 R154, c[0x0][0x588] ;  /* 0x00016200ff9a7b82 */ /* 0x000e240000000a00 */
[----:B0-----:R1:W5:Y:S01]  /*0de0*/  LDG.E R154, desc[UR36][R154.64] ;  /* 0x000000249a9a7981 */ /* 0x001362000c1e1900 */
[----:B------:R-:W-:Y:S05]  /*0df0*/  BRA `(.L_x_9) ;  /* 0x0000000000087947 */ /* 0x000fea0003800000 */
.L_x_10:
[----:B------:R-:W-:Y:S02]  /*0e00*/  ULDC UR4, c[0x0][0x580] ;  /* 0x0001600000047ab9 */ /* 0x000fe40000000800 */
[----:B------:R-:W-:-:S07]  /*0e10*/  IMAD.U32 R154, RZ, RZ, UR4 ;  /* 0x00000004ff9a7e24 */ /* 0x000fce000f8e00ff */
.L_x_9:
[----:B------:R-:W-:Y:S02]  /*0e20*/  ULDC.64 UR4, c[0x0][0x5a0] ;  /* 0x0001680000047ab9 */ /* 0x000fe40000000a00 */
[----:B------:R-:W-:-:S04]  /*0e30*/  ISETP.NE.U32.AND P0, PT, RZ, UR4, PT ;  /* 0x00000004ff007c0c */ /* 0x000fc8000bf05070 */
[----:B------:R-:W-:-:S13]  /*0e40*/  ISETP.NE.AND.EX P0, PT, RZ, UR5, PT, P0 ;  /* 0x00000005ff007c0c */ /* 0x000fda000bf05300 */
[----:B------:R-:W-:Y:S05]  /*0e50*/  @!P0 BRA `(.L_x_11) ;  /* 0x00000000001c8947 */ /* 0x000fea0003800000 */
[----:B0-----:R-:W0:Y:S02]  /*0e60*/  LDC.64 R4, c[0x0][0x5a0] ;  /* 0x00016800ff047b82 */ /* 0x001e240000000a00 */
[----:B0-----:R-:W2:Y:S02]  /*0e70*/  LDG.E.64 R4, desc[UR36][R4.64] ;  /* 0x0000002404047981 */ /* 0x001ea4000c1e1b00 */
[----:B--2---:R-:W-:-:S04]  /*0e80*/  ISETP.NE.U32.AND P0, PT, R4, RZ, PT ;  /* 0x000000ff0400720c */ /* 0x004fc80003f05070 */
[----:B------:R-:W-:-:S13]  /*0e90*/  ISETP.NE.AND.EX P0, PT, R5, RZ, PT, P0 ;  /* 0x000000ff0500720c */ /* 0x000fda0003f05300 */
[----:B------:R-:W-:Y:S05]  /*0ea0*/  @!P0 BRA `(.L_x_11) ;  /* 0x0000000000088947 */ /* 0x000fea0003800000 */
[----:B-1----:R0:W5:Y:S01]  /*0eb0*/  LD.E R155, desc[UR36][R4.64] ;  /* 0x00000024049b7980 */ /* 0x002162000c101900 */
[----:B------:R-:W-:Y:S05]  /*0ec0*/  BRA `(.L_x_12) ;  /* 0x0000000000247947 */ /* 0x000fea0003800000 */
.L_x_11:
[----:B------:R-:W-:Y:S02]  /*0ed0*/  ULDC.64 UR4, c[0x0][0x590] ;  /* 0x0001640000047ab9 */ /* 0x000fe40000000a00 */
[----:B------:R-:W-:-:S04]  /*0ee0*/  ISETP.NE.U32.AND P0, PT, RZ, UR4, PT ;  /* 0x00000004ff007c0c */ /* 0x000fc8000bf05070 */
[----:B------:R-:W-:-:S13]  /*0ef0*/  ISETP.NE.AND.EX P0, PT, RZ, UR5, PT, P0 ;  /* 0x00000005ff007c0c */ /* 0x000fda000bf05300 */
[----:B------:R-:W-:Y:S05]  /*0f00*/  @!P0 BRA `(.L_x_13) ;  /* 0x00000000000c8947 */ /* 0x000fea0003800000 */
[----:B0-----:R-:W1:Y:S02]  /*0f10*/  LDC.64 R4, c[0x0][0x590] ;  /* 0x00016400ff047b82 */ /* 0x001e640000000a00 */
[----:B-1----:R1:W5:Y:S01]  /*0f20*/  LDG.E R155, desc[UR36][R4.64] ;  /* 0x00000024049b7981 */ /* 0x002362000c1e1900 */
[----:B------:R-:W-:Y:S05]  /*0f30*/  BRA `(.L_x_12) ;  /* 0x0000000000087947 */ /* 0x000fea0003800000 */
.L_x_13:
[----:B------:R-:W-:Y:S02]  /*0f40*/  ULDC UR4, c[0x0][0x584] ;  /* 0x0001610000047ab9 */ /* 0x000fe40000000800 */
[----:B-1----:R-:W-:-:S07]  /*0f50*/  IMAD.U32 R155, RZ, RZ, UR4 ;  /* 0x00000004ff9b7e24 */ /* 0x002fce000f8e00ff */
.L_x_12:
[----:B------:R-:W-:-:S13]  /*0f60*/  LOP3.LUT P0, RZ, R0, 0xff, RZ, 0xc0, !PT ;  /* 0x000000ff00ff7812 */ /* 0x000fda000780c0ff */
[----:B------:R-:W-:Y:S05]  /*0f70*/  @!P0 EXIT ;  /* 0x000000000000894d */ /* 0x000fea0003800000 */
[----:B------:R-:W-:Y:S01]  /*0f80*/  ULDC UR4, c[0x0][0x28c] ;  /* 0x0000a30000047ab9 */ /* 0x000fe20000000800 */
[----:B------:R-:W-:Y:S01]  /*0f90*/  LOP3.LUT R158, R19, 0x1, RZ, 0xfc, !PT ;  /* 0x00000001139e7812 */ /* 0x000fe200078efcff */
[----:B------:R-:W-:Y:S01]  /*0fa0*/  UIADD3 UR4, UR4, 0x1f, URZ ;  /* 0x0000001f04047890 */ /* 0x000fe2000fffe03f */
[----:B------:R-:W-:Y:S01]  /*0fb0*/  UMOV UR38, URZ ;  /* 0x0000003f00267c82 */ /* 0x000fe20008000000 */
[----:B------:R-:W-:Y:S02]  /*0fc0*/  UMOV UR39, URZ ;  /* 0x0000003f00277c82 */ /* 0x000fe40008000000 */
[----:B------:R-:W-:-:S04]  /*0fd0*/  USHF.R.S32.HI UR5, URZ, 0x1f, UR4 ;  /* 0x0000001f3f057899 */ /* 0x000fc80008011404 */
[----:B------:R-:W-:-:S04]  /*0fe0*/  ULEA.HI UR5, UR5, UR4, URZ, 0x5 ;  /* 0x0000000405057291 */ /* 0x000fc8000f8f283f */
[----:B------:R-:W-:-:S12]  /*0ff0*/  USHF.R.S32.HI UR40, URZ, 0x5, UR5 ;  /* 0x000000053f287899 */ /* 0x000fd80008011405 */
.L_x_287:
[----:B------:R-:W-:Y:S01]  /*1000*/  LOP3.LUT R0, R18, 0x80, RZ, 0xc0, !PT ;  /* 0x0000008012007812 */ /* 0x000fe200078ec0ff */
[----:B--2---:R-:W2:Y:S01]  /*1010*/  S2UR UR7, SR_CgaCtaId ;  /* 0x00000000000779c3 */ /* 0x004ea20000008800 */
[----:B------:R-:W-:Y:S02]  /*1020*/  UMOV UR6, 0x400 ;  /* 0x0000040000067882 */ /* 0x000fe40000000000 */
[----:B------:R-:W-:-:S06]  /*1030*/  SHF.R.U32.HI R0, RZ, 0x7, R0 ;  /* 0x00000007ff007819 */ /* 0x000fcc0000011600 */
[----:B---3--:R-:W3:Y:S01]  /*1040*/  SHFL.IDX PT, R0, R0, RZ, 0x1f ;  /* 0x00001fff00007589 */ /* 0x008ee200000e0000 */
[----:B--2---:R-:W-:Y:S01]  /*1050*/  ULEA UR42, UR7, UR6, 0x18 ;  /* 0x00000006072a7291 */ /* 0x004fe2000f8ec03f */
[----:B---3--:R-:W-:-:S13]  /*1060*/  R2UR UR4, R0 ;  /* 0x00000000000472ca */ /* 0x008fda00000e0000 */
[----:B------:R-:W-:-:S04]  /*1070*/  ULEA.HI UR5, UR4, UR4, URZ, 0x1 ;  /* 0x0000000404057291 */ /* 0x000fc8000f8f083f */
[----:B------:R-:W-:-:S04]  /*1080*/  ULOP3.LUT UR5, UR5, 0xffffe, URZ, 0xc0, !UPT ;  /* 0x000ffffe05057892 */ /* 0x000fc8000f8ec03f */
[----:B------:R-:W-:-:S03]  /*1090*/  UIADD3 UR5, UR4, -UR5, URZ ;  /* 0x8000000504057290 */ /* 0x000fc6000fffe03f */
[----:B------:R-:W-:Y:S01]  /*10a0*/  ULDC UR4, c[0x0][0x28c] ;  /* 0x0000a30000047ab9 */ /* 0x000fe20000000800 */
[----:B------:R-:W-:Y:S01]  /*10b0*/  ULEA UR5, UR5, UR42, 0xc ;  /* 0x0000002a05057291 */ /* 0x000fe2000f8e603f */
[----:B------:R-:W-:-:S03]  /*10c0*/  ISETP.LT.AND P0, PT, RZ, UR4, PT ;  /* 0x00000004ff007c0c */ /* 0x000fc6000bf01270 */
[----:B------:R-:W-:-:S04]  /*10d0*/  UIADD3 UR5, UR5, 0x180, URZ ;  /* 0x0000018005057890 */ /* 0x000fc8000fffe03f */
[----:B------:R-:W-:-:S04]  /*10e0*/  USHF.R.U32.HI UR5, URZ, 0x4, UR5 ;  /* 0x000000043f057899 */ /* 0x000fc80008011605 */
[----:B------:R-:W-:Y:S02]  /*10f0*/  ULOP3.LUT UR41, UR5, 0x3fff, URZ, 0xc0, !UPT ;  /* 0x00003fff05297892 */ /* 0x000fe4000f8ec03f */
[----:B-1----:R-:W-:Y:S10]  /*1100*/  @P0 BRA `(.L_x_14) ;  /* 0x0000000000400947 */ /* 0x002ff40003800000 */
[----:B------:R-:W-:Y:S01]  /*1110*/  MOV R0, 0x0 ;  /* 0x0000000000007802 */ /* 0x000fe20000000f00 */
[----:B------:R-:W-:Y:S01]  /*1120*/  ULDC.64 UR4, c[0x4][0x68] ;  /* 0x01001a0000047ab9 */ /* 0x000fe20000000a00 */
[----:B------:R-:W-:Y:S01]  /*1130*/  ULDC.64 UR6, c[0x4][0x8] ;  /* 0x0100020000067ab9 */ /* 0x000fe20000000a00 */
[----:B01----:R-:W-:Y:S01]  /*1140*/  IMAD.U32 R4, RZ, RZ, UR4 ;  /* 0x00000004ff047e24 */ /* 0x003fe2000f8e00ff */
[----:B------:R0:W1:Y:S01]  /*1150*/  LDC.64 R14, c[0x4][R0] ;  /* 0x01000000000e7b82 */ /* 0x0000620000000a00 */
[----:B------:R-:W-:Y:S01]  /*1160*/  IMAD.U32 R5, RZ, RZ, UR5 ;  /* 0x00000005ff057e24 */ /* 0x000fe2000f8e00ff */
[----:B------:R-:W-:Y:S01]  /*1170*/  ULDC.64 UR4, c[0x4][0x70] ;  /* 0x01001c0000047ab9 */ /* 0x000fe20000000a00 */
[----:B------:R-:W-:Y:S02]  /*1180*/  IMAD.U32 R10, RZ, RZ, UR6 ;  /* 0x00000006ff0a7e24 */ /* 0x000fe4000f8e00ff */
[----:B------:R-:W-:Y:S02]  /*1190*/  IMAD.U32 R6, RZ, RZ, UR4 ;  /* 0x00000004ff067e24 */ /* 0x000fe4000f8e00ff */
[----:B------:R-:W-:-:S02]  /*11a0*/  IMAD.U32 R7, RZ, RZ, UR5 ;  /* 0x00000005ff077e24 */ /* 0x000fc4000f8e00ff */
[----:B------:R-:W-:Y:S02]  /*11b0*/  IMAD.U32 R11, RZ, RZ, UR7 ;  /* 0x00000007ff0b7e24 */ /* 0x000fe4000f8e00ff */
[----:B------:R-:W-:Y:S02]  /*11c0*/  IMAD.MOV.U32 R8, RZ, RZ, 0x1e1 ;  /* 0x000001e1ff087424 */ /* 0x000fe400078e00ff */
[----:B------:R-:W-:Y:S02]  /*11d0*/  IMAD.MOV.U32 R12, RZ, RZ, 0x1 ;  /* 0x00000001ff0c7424 */ /* 0x000fe400078e00ff */
[----:B0-----:R-:W-:-:S07]  /*11e0*/  IMAD.MOV.U32 R13, RZ, RZ, RZ ;  /* 0x000000ffff0d7224 */ /* 0x001fce00078e00ff */
[----:B------:R-:W-:-:S07]  /*11f0*/  LEPC R20, `(.L_x_14) ;  /* 0x000000001014794e */ /* 0x000fce0000000000 */
[----:B-1---5:R-:W-:Y:S05]  /*1200*/  CALL.ABS.NOINC R14 ;  /* 0x000000000e007343 */ /* 0x022fea0003c00000 */
.L_x_14:
[----:B------:R-:W-:-:S13]  /*1210*/  ISETP.NE.AND P0, PT, R158, 0x3, PT ;  /* 0x000000039e00780c */ /* 0x000fda0003f05270 */
[----:B------:R-:W-:Y:S05]  /*1220*/  @!P0 BRA `(.L_x_15) ;  /* 0x0000000000048947 */ /* 0x000fea0003800000 */
[----:B------:R-:W-:Y:S01]  /*1230*/  BPT.TRAP 0x1 ;  /* 0x000000040000795c */ /* 0x000fe20000300000 */
.L_x_15:
[----:B------:R-:W-:Y:S02]  /*1240*/  IMAD.U32 R3, RZ, RZ, UR39 ;  /* 0x00000027ff037e24 */ /* 0x000fe4000f8e00ff */
[----:B------:R-:W-:-:S03]  /*1250*/  IMAD.U32 R0, RZ, RZ, UR38 ;  /* 0x00000026ff007e24 */ /* 0x000fc6000f8e00ff */
[----:B------:R-:W-:Y:S02]  /*1260*/  LEA R3, R3, UR42, 0x3 ;  /* 0x0000002a03037c11 */ /* 0x000fe4000f8e18ff */
[----:B------:R-:W-:-:S04]  /*1270*/  SHF.L.U32 R0, R0, 0x1f, RZ ;  /* 0x0000001f00007819 */ /* 0x000fc800000006ff */
[----:B------:R2:W3:Y:S01]  /*1280*/  SYNCS.PHASECHK.TRANS64.TRYWAIT P1, [R3+URZ], R0 ;  /* 0x00000000030075a7 */ /* 0x0004e2000802017f */
[----:B------:R-:W-:Y:S05]  /*1290*/  @!P0 BRA `(.L_x_16) ;  /* 0x0000000000048947 */ /* 0x000fea0003800000 */
[----:B------:R-:W-:Y:S01]  /*12a0*/  BPT.TRAP 0x1 ;  /* 0x000000040000795c */ /* 0x000fe20000300000 */
.L_x_16:
[----:B---3--:R-:W-:Y:S05]  /*12b0*/  @P1 BRA `(.L_x_17) ;  /* 0x0000000000081947 */ /* 0x008fea0003800000 */
[----:B------:R-:W3:Y:S02]  /*12c0*/  SYNCS.PHASECHK.TRANS64.TRYWAIT P1, [R3+URZ], R0 ;  /* 0x00000000030075a7 */ /* 0x000ee4000802017f */
[----:B---3--:R-:W-:Y:S05]  /*12d0*/  @!P1 BRA `(.L_x_18) ;  /* 0x000000a400649947 */ /* 0x008fea0003800000 */
.L_x_17:
[----:B------:R-:W-:-:S04]  /*12e0*/  UISETP.LT.AND UP0, UPT, UR40, 0x1, UPT ;  /* 0x000000012800788c */ /* 0x000fc8000bf01270 */
[----:B------:R-:W-:-:S04]  /*12f0*/  USEL UR4, UR40, 0x1, UP0 ;  /* 0x0000000128047887 */ /* 0x000fc80008000000 */
[----:B------:R-:W-:-:S06]  /*1300*/  UIADD3 UR4, UR40, -UR4, URZ ;  /* 0x8000000428047290 */ /* 0x000fcc000fffe03f */
[----:B--23--:R-:W-:Y:S01]  /*1310*/  IMAD.U32 R0, RZ, RZ, UR4 ;  /* 0x00000004ff007e24 */ /* 0x00cfe2000f8e00ff */
[----:B------:R-:W-:Y:S05]  /*1320*/  WARPSYNC.ALL ;  /* 0x0000000000007948 */ /* 0x000fea0003800000 */
[----:B------:R-:W-:Y:S01]  /*1330*/  ISETP.GE.AND P1, PT, R0, 0x1, PT ;  /* 0x000000010000780c */ /* 0x000fe20003f26270 */
[----:B------:R-:W-:Y:S01]  /*1340*/  UIADD3 UR4, UR42, 0x12180, URZ ;  /* 0x000121802a047890 */ /* 0x000fe2000fffe03f */
[----:B------:R-:W-:Y:S01]  /*1350*/  WARPGROUP.ARRIVE ;  /* 0x00000000000079c5 */ /* 0x000fe20000000000 */
[----:B------:R-:W-:Y:S02]  /*1360*/  ULOP3.LUT UR41, UR41, 0x10000, URZ, 0xfc, !UPT ;  /* 0x0001000029297892 */ /* 0x000fe4000f8efc3f */
[----:B------:R-:W-:Y:S01]  /*1370*/  USHF.R.U32.HI UR4, URZ, 0x4, UR4 ;  /* 0x000000043f047899 */ /* 0x000fe20008011604 */
[----:B------:R-:W-:Y:S01]  /*1380*/  UMOV UR5, 0x80000020 ;  /* 0x8000002000057882 */ /* 0x000fe20000000000 */
[----:B------:R-:W-:-:S02]  /*1390*/  UMOV UR7, 0x40000040 ;  /* 0x4000004000077882 */ /* 0x000fc40000000000 */
[----:B------:R-:W-:-:S04]  /*13a0*/  ULOP3.LUT UR4, UR4, 0x3fff, URZ, 0xc0, !UPT ;  /* 0x00003fff04047892 */ /* 0x000fc8000f8ec03f */
[----:B------:R-:W-:Y:S02]  /*13b0*/  ULOP3.LUT UR10, UR4, 0x1000000, URZ, 0xfc, !UPT ;  /* 0x01000000040a7892 */ /* 0x000fe4000f8efc3f */
[----:B------:R-:W-:Y:S02]  /*13c0*/  ULEA UR4, UR39, UR41, 0x9 ;  /* 0x0000002927047291 */ /* 0x000fe4000f8e483f */
[----:B------:R-:W-:-:S09]  /*13d0*/  ULEA UR6, UR39, UR10, 0xa ;  /* 0x0000000a27067291 */ /* 0x000fd2000f8e503f */
[----:B------:R-:W-:Y:S01]  /*13e0*/  HGMMA.64x256x16.F32.BF16 R24, gdesc[UR4].tnspB, RZ, !UPT, gsb0 ;  /* 0x43e00000041879f0 */ /* 0x000fe2000c0018ff */
[----:B------:R-:W-:Y:S02]  /*13f0*/  UIADD3 UR4, UR4, 0x2, URZ ;  /* 0x0000000204047890 */ /* 0x000fe4000fffe03f */
[----:B------:R-:W-:Y:S01]  /*1400*/  UIADD3 UR6, UR6, 0x80, URZ ;  /* 0x0000008006067890 */ /* 0x000fe2000fffe03f */
[----:B------:R-:W-:Y:S01]  /*1410*/  UMOV UR5, 0x80000020 ;  /* 0x8000002000057882 */ /* 0x000fe20000000000 */
[----:B------:R-:W-:Y:S01]  /*1420*/  UMOV UR7, 0x40000040 ;  /* 0x4000004000077882 */ /* 0x000fe20000000000 */
[----:B------:R-:W-:Y:S02]  /*1430*/  WARPGROUP.DEPBAR.LE gsb0, 0x0 ;  /* 0x00008000000079c5 */ /* 0x000fe40000010000 */
[----:B------:R-:W-:-:S15]  /*1440*/  WARPGROUP.ARRIVE ;  /* 0x00000000000079c5 */ /* 0x000fde0000000000 */
[----:B------:R-:W-:-:S05]  /*1450*/  NOP ;  /* 0x0000000000007918 */ /* 0x000fca0000000000 */
[----:B------:R-:W-:Y:S03]  /*1460*/  HGMMA.64x256x16.F32.BF16 R24, gdesc[UR4].tnspB, R24, gsb0 ;  /* 0x43e00000041879f0 */ /* 0x000fe60008001818 */
[----:B------:R-:W-:Y:S02]  /*1470*/  WARPGROUP.DEPBAR.LE gsb0, 0x0 ;  /* 0x00008000000079c5 */ /* 0x000fe40000010000 */
[----:B------:R-:W-:Y:S05]  /*1480*/  @!P1 BRA `(.L_x_19) ;  /* 0x0000000000dc9947 */ /* 0x000fea0003800000 */
[----:B------:R-:W-:Y:S02]  /*1490*/  UIADD3 UR4, UR39, 0x1, URZ ;  /* 0x0000000127047890 */ /* 0x000fe4000fffe03f */
[----:B------:R-:W-:Y:S02]  /*14a0*/  UMOV UR9, UR39 ;  /* 0x0000002700097c82 */ /* 0x000fe40008000000 */
[----:B------:R-:W-:-:S04]  /*14b0*/  UISETP.NE.AND UP0, UPT, UR4, 0x9, UPT ;  /* 0x000000090400788c */ /* 0x000fc8000bf05270 */
[----:B------:R-:W-:Y:S02]  /*14c0*/  USEL UR5, URZ, 0x1, UP0 ;  /* 0x000000013f057887 */ /* 0x000fe40008000000 */
[----:B------:R-:W-:Y:S02]  /*14d0*/  USEL UR8, UR4, URZ, UP0 ;  /* 0x0000003f04087287 */ /* 0x000fe40008000000 */
[----:B------:R-:W-:-:S06]  /*14e0*/  ULOP3.LUT UR5, UR38, UR5, URZ, 0x3c, !UPT ;  /* 0x0000000526057292 */ /* 0x000fcc000f8e3c3f */
[----:B01----:R-:W-:-:S07]  /*14f0*/  IMAD.U32 R5, RZ, RZ, UR5 ;  /* 0x00000005ff057e24 */ /* 0x003fce000f8e00ff */
.L_x_26:
[----:B01----:R-:W-:Y:S05]  /*1500*/  @!P0 BRA `(.L_x_20) ;  /* 0x0000000000048947 */ /* 0x003fea0003800000 */
[----:B------:R-:W-:Y:S01]  /*1510*/  BPT.TRAP 0x1 ;  /* 0x000000040000795c */ /* 0x000fe20000300000 */
.L_x_20:
[----:B------:R-:W0:Y:S01]  /*1520*/  S2UR UR5, SR_CgaCtaId ;  /* 0x00000000000579c3 */ /* 0x000e220000008800 */
[----:B------:R-:W-:Y:S01]  /*1530*/  UMOV UR4, 0x400 ;  /* 0x0000040000047882 */ /* 0x000fe20000000000 */
[----:B------:R-:W-:Y:S01]  /*1540*/  SHF.L.U32 R3, R5, 0x1f, RZ ;  /* 0x0000001f05037819 */ /* 0x000fe200000006ff */
[----:B0-----:R-:W-:-:S04]  /*1550*/  ULEA UR11, UR5, UR4, 0x18 ;  /* 0x00000004050b7291 */ /* 0x001fc8000f8ec03f */
[----:B------:R-:W-:-:S09]  /*1560*/  ULEA UR4, UR8, UR11, 0x3 ;  /* 0x0000000b08047291 */ /* 0x000fd2000f8e183f */
[----:B------:R0:W1:Y:S01]  /*1570*/  SYNCS.PHASECHK.TRANS64.TRYWAIT P1, [UR4], R3 ;  /* 0x00000003ff0075a7 */ /* 0x0000620008020144 */
[----:B------:R-:W-:Y:S05]  /*1580*/  @!P0 BRA `(.L_x_21) ;  /* 0x0000000000048947 */ /* 0x000fea0003800000 */
[----:B------:R-:W-:Y:S01]  /*1590*/  BPT.TRAP 0x1 ;  /* 0x000000040000795c */ /* 0x000fe20000300000 */
.L_x_21:
[----:B-1----:R-:W-:Y:S05]  /*15a0*/  @P1 BRA `(.L_x_22) ;  /* 0x0000000000081947 */ /* 0x002fea0003800000 */
[----:B------:R-:W1:Y:S02]  /*15b0*/  SYNCS.PHASECHK.TRANS64.TRYWAIT P1, [UR4], R3 ;  /* 0x00000003ff0075a7 */ /* 0x000e640008020144 */
[----:B-1----:R-:W-:Y:S05]  /*15c0*/  @!P1 BRA `(.L_x_23) ;  /* 0x000000a000bc9947 */ /* 0x002fea0003800000 */
.L_x_22:
[----:B------:R-:W-:Y:S01]  /*15d0*/  ULEA UR4, UR8, UR41, 0x9 ;  /* 0x0000002908047291 */ /* 0x000fe2000f8e483f */
[----:B------:R-:W-:Y:S01]  /*15e0*/  WARPGROUP.ARRIVE ;  /* 0x00000000000079c5 */ /* 0x000fe20000000000 */
[----:B------:R-:W-:Y:S01]  /*15f0*/  ULEA UR6, UR8, UR10, 0xa ;  /* 0x0000000a08067291 */ /* 0x000fe2000f8e503f */
[----:B------:R-:W-:Y:S01]  /*1600*/  UMOV UR5, 0x80000020 ;  /* 0x8000002000057882 */ /* 0x000fe20000000000 */
[----:B------:R-:W-:-:S07]  /*1610*/  UMOV UR7, 0x40000040 ;  /* 0x4000004000077882 */ /* 0x000fce0000000000 */
[----:B------:R-:W-:Y:S01]  /*1620*/  HGMMA.64x256x16.F32.BF16 R24, gdesc[UR4].tnspB, R24, gsb0 ;  /* 0x43e00000041879f0 */ /* 0x000fe20008001818 */
        /* <DEDUP_REMOVED lines=10> */
[----:B------:R-:W-:Y:S01]  /*16d0*/  BPT.TRAP 0x1 ;  /* 0x000000040000795c */ /* 0x000fe20000300000 */
.L_x_24:
[----:B------:R-:W-:Y:S01]  /*16e0*/  ULEA UR4, UR9, UR11, 0x3 ;  /* 0x0000000b09047291 */ /* 0x000fe2000f8e183f */
[----:B------:R-:W-:-:S03]  /*16f0*/  ISETP.GT.U32.AND P1, PT, R19, 0x1, PT ;  /* 0x000000011300780c */ /* 0x000fc60003f24070 */
[----:B------:R-:W-:-:S04]  /*1700*/  UIADD3 UR4, UR4, 0x48, URZ ;  /* 0x0000004804047890 */ /* 0x000fc8000fffe03f */
[----:B------:R-:W-:-:S09]  /*1710*/  UPRMT UR4, URZ, 0x654, UR4 ;  /* 0x000006543f047896 */ /* 0x000fd20008000004 */
[----:B------:R-:W-:Y:S01]  /*1720*/  SYNCS.ARRIVE.TRANS64.RED.A1T0 RZ, [UR4], RZ ;  /* 0x000000ffffff79a7 */ /* 0x000fe20008100404 */
[----:B------:R-:W-:Y:S05]  /*1730*/  @P1 BRA `(.L_x_25) ;  /* 0x0000000000041947 */ /* 0x000fea0003800000 */
[----:B------:R-:W-:Y:S01]  /*1740*/  BPT.TRAP 0x1 ;  /* 0x000000040000795c */ /* 0x000fe20000300000 */
.L_x_25:
[----:B------:R-:W-:Y:S01]  /*1750*/  UIADD3 UR8, UR8, 0x1, URZ ;  /* 0x0000000108087890 */ /* 0x000fe2000fffe03f */
[C---:B------:R-:W-:Y:S01]  /*1760*/  ISETP.GT.AND P1, PT, R0.reuse, 0x1, PT ;  /* 0x000000010000780c */ /* 0x040fe20003f24270 */
[----:B------:R-:W-:Y:S01]  /*1770*/  UIADD3 UR9, UR9, 0x1, URZ ;  /* 0x0000000109097890 */ /* 0x000fe2000fffe03f */
[----:B------:R-:W-:Y:S01]  /*1780*/  VIADD R0, R0, 0xffffffff ;  /* 0xffffffff00007836 */ /* 0x000fe20000000000 */
[----:B------:R-:W-:Y:S02]  /*1790*/  UISETP.NE.AND UP0, UPT, UR8, 0x9, UPT ;  /* 0x000000090800788c */ /* 0x000fe4000bf05270 */
[----:B------:R-:W-:Y:S02]  /*17a0*/  UISETP.NE.AND UP1, UPT, UR9, 0x9, UPT ;  /* 0x000000090900788c */ /* 0x000fe4000bf25270 */
[----:B------:R-:W-:Y:S02]  /*17b0*/  USEL UR4, URZ, 0x1, UP0 ;  /* 0x000000013f047887 */ /* 0x000fe40008000000 */
[----:B------:R-:W-:-:S02]  /*17c0*/  USEL UR8, UR8, URZ, UP0 ;  /* 0x0000003f08087287 */ /* 0x000fc40008000000 */
[----:B------:R-:W-:Y:S02]  /*17d0*/  USEL UR9, UR9, URZ, UP1 ;  /* 0x0000003f09097287 */ /* 0x000fe40008800000 */
[----:B------:R-:W-:Y:S01]  /*17e0*/  LOP3.LUT R5, R5, UR4, RZ, 0x3c, !PT ;  /* 0x0000000405057c12 */ /* 0x000fe2000f8e3cff */
[----:B------:R-:W-:Y:S09]  /*17f0*/  @P1 BRA `(.L_x_26) ;  /* 0xfffffffc00401947 */ /* 0x000ff2000383ffff */
.L_x_19:
[----:B------:R-:W2:Y:S02]  /*1800*/  LDC R0, c[0x0][0x28c] ;  /* 0x0000a300ff007b82 */ /* 0x000ea40000000800 */
[----:B--2---:R-:W-:-:S13]  /*1810*/  ISETP.GE.AND P1, PT, R0, 0x1, PT ;  /* 0x000000010000780c */ /* 0x004fda0003f26270 */
[----:B------:R-:W-:Y:S05]  /*1820*/  @!P1 BRA `(.L_x_27) ;  /* 0x0000000000489947 */ /* 0x000fea0003800000 */
[----:B------:R-:W-:Y:S05]  /*1830*/  @!P0 BRA `(.L_x_28) ;  /* 0x0000000000048947 */ /* 0x000fea0003800000 */
[----:B------:R-:W-:Y:S01]  /*1840*/  BPT.TRAP 0x1 ;  /* 0x000000040000795c */ /* 0x000fe20000300000 */
.L_x_28:
[----:B------:R-:W2:Y:S01]  /*1850*/  S2UR UR7, SR_CgaCtaId ;  /* 0x00000000000779c3 */ /* 0x000ea20000008800 */
[----:B------:R-:W-:Y:S01]  /*1860*/  UISETP.LT.AND UP0, UPT, UR40, 0x1, UPT ;  /* 0x000000012800788c */ /* 0x000fe2000bf01270 */
[----:B------:R-:W-:-:S03]  /*1870*/  ISETP.GT.U32.AND P0, PT, R19, 0x1, PT ;  /* 0x000000011300780c */ /* 0x000fc60003f04070 */
[----:B------:R-:W-:-:S04]  /*1880*/  USEL UR6, UR40, 0x1, UP0 ;  /* 0x0000000128067887 */ /* 0x000fc80008000000 */
[----:B------:R-:W-:-:S04]  /*1890*/  UIADD3 UR6, UR39, UR40, -UR6 ;  /* 0x0000002827067290 */ /* 0x000fc8000fffe806 */
[----:B------:R-:W-:-:S04]  /*18a0*/  UIMAD.WIDE.U32 UR4, UR6, 0x38e38e39, URZ ;  /* 0x38e38e39060478a5 */ /* 0x000fc8000f8e003f */
[----:B------:R-:W-:-:S03]  /*18b0*/  USHF.R.U32.HI UR4, URZ, 0x1, UR5 ;  /* 0x000000013f047899 */ /* 0x000fc60008011605 */
[----:B------:R-:W-:Y:S01]  /*18c0*/  UMOV UR5, 0x400 ;  /* 0x0000040000057882 */ /* 0x000fe20000000000 */
[----:B------:R-:W-:Y:S02]  /*18d0*/  UIMAD UR6, UR4, -0x9, UR6 ;  /* 0xfffffff7040678a4 */ /* 0x000fe4000f8e0206 */
[----:B--2---:R-:W-:-:S04]  /*18e0*/  ULEA UR5, UR7, UR5, 0x18 ;  /* 0x0000000507057291 */ /* 0x004fc8000f8ec03f */
[----:B------:R-:W-:-:S04]  /*18f0*/  ULEA UR6, UR6, UR5, 0x3 ;  /* 0x0000000506067291 */ /* 0x000fc8000f8e183f */
[----:B------:R-:W-:-:S04]  /*1900*/  UIADD3 UR6, UR6, 0x48, URZ ;  /* 0x0000004806067890 */ /* 0x000fc8000fffe03f */
[----:B------:R-:W-:-:S09]  /*1910*/  UPRMT UR6, URZ, 0x654, UR6 ;  /* 0x000006543f067896 */ /* 0x000fd20008000006 */
[----:B------:R-:W-:Y:S01]  /*1920*/  SYNCS.ARRIVE.TRANS64.RED.A1T0 RZ, [UR6], RZ ;  /* 0x000000ffffff79a7 */ /* 0x000fe20008100406 */
[----:B------:R-:W-:Y:S05]  /*1930*/  @P0 BRA `(.L_x_27) ;  /* 0x0000000000040947 */ /* 0x000fea0003800000 */
[----:B------:R-:W-:Y:S01]  /*1940*/  BPT.TRAP 0x1 ;  /* 0x000000040000795c */ /* 0x000fe20000300000 */
.L_x_27:
[----:B------:R-:W2:Y:S01]  /*1950*/  LDC R7, c[0x0][0x288] ;  /* 0x0000a200ff077b82 */ /* 0x000ea20000000800 */
[----:B01----:R-:W-:Y:S01]  /*1960*/  SHF.R.U32.HI R3, RZ, 0x2, R18 ;  /* 0x00000002ff037819 */ /* 0x003fe20000011612 */
[----:B------:R-:W-:Y:S01]  /*1970*/  UIADD3 UR39, UR40, UR39, URZ ;  /* 0x0000002728277290 */ /* 0x000fe2000fffe03f */
[C---:B------:R-:W-:Y:S01]  /*1980*/  LOP3.LUT R4, R18.reuse, 0x60, RZ, 0xc0, !PT ;  /* 0x0000006012047812 */ /* 0x040fe200078ec0ff */
[----:B------:R-:W-:Y:S01]  /*1990*/  ULDC UR7, c[0x0][0x284] ;  /* 0x0000a10000077ab9 */ /* 0x000fe20000000800 */
[----:B------:R-:W-:Y:S01]  /*19a0*/  LOP3.LUT R3, R3, 0x7, RZ, 0xc0, !PT ;  /* 0x0000000703037812 */ /* 0x000fe200078ec0ff */
[----:B------:R-:W-:Y:S01]  /*19b0*/  UISETP.GT.U32.AND UP0, UPT, UR39, 0x8, UPT ;  /* 0x000000082700788c */ /* 0x000fe2000bf04070 */
[----:B------:R-:W-:Y:S01]  /*19c0*/  SHF.R.U32.HI R10, RZ, 0x1, R4 ;  /* 0x00000001ff0a7819 */ /* 0x000fe20000011604 */
[----:B------:R-:W-:Y:S01]  /*19d0*/  IMAD.SHL.U32 R4, R18, 0x2, RZ ;  /* 0x0000000212047824 */ /* 0x000fe200078e00ff */
[----:B------:R-:W-:Y:S01]  /*19e0*/  LOP3.LUT R0, R22, 0x1, RZ, 0xc0, !PT ;  /* 0x0000000116007812 */ /* 0x000fe200078ec0ff */
[----:B------:R-:W-:Y:S01]  /*19f0*/  UISETP.LT.U32.AND UP0, UPT, UR40, 0x9, UP0 ;  /* 0x000000092800788c */ /* 0x000fe20008701070 */
[----:B------:R-:W-:Y:S01]  /*1a00*/  IADD3 R5, RZ, -R10, -R3 ;  /* 0x8000000aff057210 */ /* 0x000fe20007ffe803 */
[----:B------:R-:W-:Y:S01]  /*1a10*/  UISETP.GE.U32.AND UP1, UPT, UR40, 0x9, UPT ;  /* 0x000000092800788c */ /* 0x000fe2000bf26070 */
[----:B------:R-:W-:Y:S01]  /*1a20*/  LOP3.LUT R9, R4, 0x6, RZ, 0xc0, !PT ;  /* 0x0000000604097812 */ /* 0x000fe200078ec0ff */
[C---:B------:R-:W-:Y:S01]  /*1a30*/  IMAD.SHL.U32 R6, R0.reuse, 0x40, RZ ;  /* 0x0000004000067824 */ /* 0x040fe200078e00ff */
[----:B------:R-:W-:Y:S01]  /*1a40*/  SHF.R.S32.HI R21, RZ, 0x1f, R23 ;  /* 0x0000001fff157819 */ /* 0x000fe20000011417 */
[----:B------:R-:W-:Y:S01]  /*1a50*/  IMAD R11, R0, -0x40, R5 ;  /* 0xffffffc0000b7824 */ /* 0x000fe200078e0205 */
[----:B------:R-:W-:Y:S01]  /*1a60*/  LOP3.LUT R0, R18, 0x3, RZ, 0xc0, !PT ;  /* 0x0000000312007812 */ /* 0x000fe200078ec0ff */
[----:B------:R-:W-:Y:S01]  /*1a70*/  ULDC.64 UR8, c[0x0][0x5d0] ;  /* 0x0001740000087ab9 */ /* 0x000fe20000000a00 */
[----:B------:R-:W-:Y:S01]  /*1a80*/  PRMT R8, R9, 0x6540, R152 ;  /* 0x0000654009087816 */ /* 0x000fe20000000098 */
[----:B------:R-:W-:Y:S01]  /*1a90*/  IMAD.SHL.U32 R152, R152, 0x100, RZ ;  /* 0x0000010098987824 */ /* 0x000fe200078e00ff */
[----:B------:R-:W-:Y:S01]  /*1aa0*/  UIMAD.WIDE.U32 UR4, UR39, 0x38e38e39, URZ ;  /* 0x38e38e39270478a5 */ /* 0x000fe2000f8e003f */
[----:B------:R-:W-:Y:S01]  /*1ab0*/  IMAD R4, R21, UR8, RZ ;  /* 0x0000000815047c24 */ /* 0x000fe2000f8e02ff */
[----:B------:R-:W-:Y:S01]  /*1ac0*/  USEL UR6, URZ, 0x1, !UP0 ;  /* 0x000000013f067887 */ /* 0x000fe2000c000000 */
[----:B--2---:R-:W-:Y:S01]  /*1ad0*/  IMAD R13, R0, -0x2, R7 ;  /* 0xfffffffe000d7824 */ /* 0x004fe200078e0207 */
[----:B------:R-:W-:Y:S01]  /*1ae0*/  ISETP.GE.AND P0, PT, R152, R7, PT ;  /* 0x000000079800720c */ /* 0x000fe20003f06270 */
[C---:B------:R-:W-:Y:S01]  /*1af0*/  IMAD.SHL.U32 R0, R153.reuse, 0x80, RZ ;  /* 0x0000008099007824 */ /* 0x040fe200078e00ff */
[----:B------:R-:W-:Y:S01]  /*1b00*/  SHF.R.S32.HI R9, RZ, 0x1f, R8 ;  /* 0x0000001fff097819 */ /* 0x000fe20000011408 */
[----:B------:R-:W-:Y:S01]  /*1b10*/  USHF.R.U32.HI UR4, URZ, 0x1, UR5 ;  /* 0x000000013f047899 */ /* 0x000fe20008011605 */
[----:B------:R-:W-:Y:S01]  /*1b20*/  LOP3.LUT R3, R6, 0x40, R3, 0xe2, !PT ;  /* 0x0000004006037812 */ /* 0x000fe200078ee203 */
[----:B------:R-:W-:Y:S01]  /*1b30*/  ULOP3.LUT UR38, UR38, UR6, URZ, 0x3c, !UPT ;  /* 0x0000000626267292 */ /* 0x000fe2000f8e3c3f */
[C---:B------:R-:W-:Y:S01]  /*1b40*/  ISETP.GE.OR P0, PT, R0.reuse, UR7, P0 ;  /* 0x0000000700007c0c */ /* 0x040fe20008706670 */
[----:B------:R-:W-:Y:S01]  /*1b50*/  IMAD.WIDE R6, R153, 0x80, RZ ;  /* 0x0000008099067825 */ /* 0x000fe200078e02ff */
[----:B------:R-:W-:Y:S01]  /*1b60*/  UIMAD UR39, UR4, -0x9, UR39 ;  /* 0xfffffff7042778a4 */ /* 0x000fe2000f8e0227 */
[----:B------:R-:W-:Y:S01]  /*1b70*/  IADD3 R0, -R0, UR7, R11 ;  /* 0x0000000700007c10 */ /* 0x000fe2000fffe10b */
[----:B------:R-:W-:Y:S01]  /*1b80*/  @UP1 ULOP3.LUT UR38, UR38, 0x1, UR4, 0x78, !UPT ;  /* 0x0000000126261892 */ /* 0x000fe2000f8e7804 */
[C---:B------:R-:W-:Y:S01]  /*1b90*/  IMAD R15, R23.reuse, UR9, R4 ;  /* 0x00000009170f7c24 */ /* 0x040fe2000f8e0204 */
[----:B------:R-:W-:Y:S01]  /*1ba0*/  LOP3.LUT R167, R6, R3, R10, 0xfe, !PT ;  /* 0x0000000306a77212 */ /* 0x000fe200078efe0a */
[----:B------:R-:W-:-:S04]  /*1bb0*/  IMAD.WIDE.U32 R4, R23, UR8, R8 ;  /* 0x0000000817047c25 */ /* 0x000fc8000f8e0008 */
[----:B------:R-:W-:Y:S02]  /*1bc0*/  IMAD.IADD R5, R5, 0x1, R15 ;  /* 0x0000000105057824 */ /* 0x000fe400078e020f */
[----:B------:R-:W-:Y:S02]  /*1bd0*/  IMAD.IADD R3, R13, 0x1, -R152 ;  /* 0x000000010d037824 */ /* 0x000fe400078e0a98 */
[----:B------:R-:W-:Y:S01]  /*1be0*/  IMAD.MOV.U32 R153, RZ, RZ, -0x1 ;  /* 0xffffffffff997424 */ /* 0x000fe200078e00ff */
[----:B------:R-:W-:Y:S06]  /*1bf0*/  @P0 BRA `(.L_x_29) ;  /* 0x0000007800dc0947 */ /* 0x000fec0003800000 */
[----:B------:R-:W0:Y:S01]  /*1c00*/  LDC.64 R10, c[0x0][0x5c8] ;  /* 0x00017200ff0a7b82 */ /* 0x000e220000000a00 */
[----:B-----5:R-:W-:Y:S01]  /*1c10*/  FSETP.NEU.AND P0, PT, R155, RZ, PT ;  /* 0x000000ff9b00720b */ /* 0x020fe20003f0d000 */
[----:B------:R-:W-:Y:S01]  /*1c20*/  BSSY B0, `(.L_x_29) ;  /* 0x00007b4000007945 */ /* 0x000fe20003800000 */
[----:B------:R-:W-:-:S04]  /*1c30*/  ISETP.GT.AND P2, PT, R3, RZ, PT ;  /* 0x000000ff0300720c */ /* 0x000fc80003f44270 */
[----:B------:R-:W-:Y:S01]  /*1c40*/  ISETP.GT.AND P1, PT, R0, RZ, P2 ;  /* 0x000000ff0000720c */ /* 0x000fe20001724270 */
[-C--:B0-----:R-:W-:Y:S02]  /*1c50*/  IMAD R12, R7, R10.reuse, RZ ;  /* 0x0000000a070c7224 */ /* 0x081fe400078e02ff */
[----:B------:R-:W-:-:S04]  /*1c60*/  IMAD.WIDE.U32 R160, R167, R10, R4 ;  /* 0x0000000aa7a07225 */ /* 0x000fc800078e0004 */
[----:B------:R-:W-:-:S04]  /*1c70*/  IMAD R5, R167, R11, R12 ;  /* 0x0000000ba7057224 */ /* 0x000fc800078e020c */
[----:B------:R-:W-:Y:S01]  /*1c80*/  IMAD.IADD R169, R161, 0x1, R5 ;  /* 0x00000001a1a97824 */ /* 0x000fe200078e0205 */
[----:B------:R-:W-:Y:S06]  /*1c90*/  @!P0 BRA `(.L_x_30) ;  /* 0x0000005400988947 */ /* 0x000fec0003800000 */
[----:B------:R-:W0:Y:S01]  /*1ca0*/  LDC.64 R14, c[0x0][0x5b8] ;  /* 0x00016e00ff0e7b82 */ /* 0x000e220000000a00 */
[----:B------:R-:W-:-:S07]  /*1cb0*/  ULDC.64 UR4, c[0x0][0x5c0] ;  /* 0x0001700000047ab9 */ /* 0x000fce0000000a00 */
[----:B------:R-:W1:Y:S08]  /*1cc0*/  LDC.64 R164, c[0x0][0x5b0] ;  /* 0x00016c00ffa47b82 */ /* 0x000e700000000a00 */
[----:B------:R-:W2:Y:S01]  /*1cd0*/  LDC.64 R12, c[0x0][0x5a8] ;  /* 0x00016a00ff0c7b82 */ /* 0x000ea20000000a00 */
[-C--:B0-----:R-:W-:Y:S02]  /*1ce0*/  IMAD R4, R21, R14.reuse, RZ ;  /* 0x0000000e15047224 */ /* 0x081fe400078e02ff */
[----:B------:R-:W-:-:S04]  /*1cf0*/  IMAD.WIDE.U32 R162, R23, R14, R8 ;  /* 0x0000000e17a27225 */ /* 0x000fc800078e0008 */
[----:B------:R-:W-:Y:S02]  /*1d00*/  IMAD R159, R23, R15, R4 ;  /* 0x0000000f179f7224 */ /* 0x000fe400078e0204 */
[-C--:B-1----:R-:W-:Y:S02]  /*1d10*/  IMAD R6, R7, R164.reuse, RZ ;  /* 0x000000a407067224 */ /* 0x082fe400078e02ff */
[----:B------:R-:W-:Y:S02]  /*1d20*/  IMAD.IADD R21, R163, 0x1, R159 ;  /* 0x00000001a3157824 */ /* 0x000fe400078e029f */
[----:B------:R-:W-:Y:S02]  /*1d30*/  IMAD.MOV.U32 R20, RZ, RZ, R162 ;  /* 0x000000ffff147224 */ /* 0x000fe400078e00a2 */
[C---:B------:R-:W-:Y:S02]  /*1d40*/  IMAD R161, R167.reuse, R165, R6 ;  /* 0x000000a5a7a17224 */ /* 0x040fe400078e0206 */
[----:B------:R-:W-:-:S04]  /*1d50*/  IMAD.WIDE.U32 R4, R167, R164, R20 ;  /* 0x000000a4a7047225 */ /* 0x000fc800078e0014 */
[----:B------:R-:W-:Y:S01]  /*1d60*/  IMAD.IADD R5, R5, 0x1, R161 ;  /* 0x0000000105057824 */ /* 0x000fe200078e02a1 */
[----:B--2---:R-:W-:-:S04]  /*1d70*/  LEA R6, P0, R4, R12, 0x1 ;  /* 0x0000000c04067211 */ /* 0x004fc800078008ff */
[----:B------:R-:W-:-:S05]  /*1d80*/  LEA.HI.X R7, R4, R13, R5, 0x1, P0 ;  /* 0x0000000d04077211 */ /* 0x000fca00000f0c05 */
[----:B------:R0:W2:Y:S01]  /*1d90*/  @P1 LDG.E.LTC128B.U16 R15, desc[UR36][R6.64] ;  /* 0x00000024060f1981 */ /* 0x0000a2000c1e1520 */
[----:B------:R-:W-:Y:S01]  /*1da0*/  IMAD.WIDE.U32 R156, R167, R164, R8 ;  /* 0x000000a4a79c7225 */ /* 0x000fe200078e0008 */
[----:B------:R-:W-:Y:S03]  /*1db0*/  BSSY B1, `(.L_x_31) ;  /* 0x0000013000017945 */ /* 0x000fe60003800000 */
[----:B------:R-:W-:Y:S02]  /*1dc0*/  IMAD.IADD R157, R161, 0x1, R157 ;  /* 0x00000001a19d7824 */ /* 0x000fe400078e029d */
[----:B------:R-:W-:-:S04]  /*1dd0*/  IMAD.WIDE.U32 R156, R23, R14, R156 ;  /* 0x0000000e179c7225 */ /* 0x000fc800078e009c */
[----:B0-----:R-:W-:Y:S01]  /*1de0*/  IMAD.IADD R7, R159, 0x1, R157 ;  /* 0x000000019f077824 */ /* 0x001fe200078e029d */
[----:B------:R-:W-:Y:S02]  /*1df0*/  LEA R6, P4, R156, R12, 0x1 ;  /* 0x0000000c9c067211 */ /* 0x000fe400078808ff */
[----:B------:R-:W-:Y:S02]  /*1e00*/  SHF.L.U64.HI R157, R164, 0x3, R165 ;  /* 0x00000003a49d7819 */ /* 0x000fe400000102a5 */
[----:B------:R-:W-:Y:S01]  /*1e10*/  LEA.HI.X R7, R156, R13, R7, 0x1, P4 ;  /* 0x0000000d9c077211 */ /* 0x000fe200020f0c07 */
[----:B------:R-:W-:Y:S02]  /*1e20*/  IMAD.SHL.U32 R156, R164, 0x8, RZ ;  /* 0x00000008a49c7824 */ /* 0x000fe400078e00ff */
[----:B--2---:R-:W-:-:S04]  /*1e30*/  IMAD.U32 R4, R15, 0x10000, RZ ;  /* 0x000100000f047824 */ /* 0x004fc800078e00ff */
[----:B------:R-:W-:Y:S01]  /*1e40*/  FMUL R5, R4, R155 ;  /* 0x0000009b04057220 */ /* 0x000fe20000400000 */
[----:B------:R-:W-:-:S03]  /*1e50*/  LEA R4, P0, R160, UR4, 0x1 ;  /* 0x00000004a0047c11 */ /* 0x000fc6000f8008ff */
[----:B------:R-:W-:Y:S01]  /*1e60*/  FFMA R24, R24, R154, R5 ;  /* 0x0000009a18187223 */ /* 0x000fe20000000005 */
[----:B------:R-:W-:Y:S02]  /*1e70*/  LEA.HI.X R5, R160, UR5, R169, 0x1, P0 ;  /* 0x00000005a0057c11 */ /* 0x000fe400080f0ca9 */
[----:B------:R-:W-:Y:S02]  /*1e80*/  ISETP.GT.AND P0, PT, R3, 0x1, PT ;  /* 0x000000010300780c */ /* 0x000fe40003f04270 */
[----:B------:R-:W-:Y:S02]  /*1e90*/  F2FP.BF16.F32.PACK_AB R24, RZ, R24 ;  /* 0x00000018ff18723e */ /* 0x000fe400000010ff */
[----:B------:R-:W-:-:S03]  /*1ea0*/  ISETP.GT.AND P3, PT, R0, RZ, P0 ;  /* 0x000000ff0000720c */ /* 0x000fc60000764270 */
[----:B------:R0:W-:Y:S10]  /*1eb0*/  @P1 STG.E.U16 desc[UR36][R4.64], R24 ;  /* 0x0000001804001986 */ /* 0x0001f4000c101524 */
[----:B------:R-:W-:Y:S05]  /*1ec0*/  @!P3 BRA `(.L_x_32) ;  /* 0x000000000004b947 */ /* 0x000fea0003800000 */
[----:B------:R1:W5:Y:S02]  /*1ed0*/  LDG.E.LTC128B.U16 R15, desc[UR36][R6.64+0x2] ;  /* 0x00000224060f7981 */ /* 0x000364000c1e1520 */
.L_x_32:
[----:B------:R-:W-:Y:S05]  /*1ee0*/  BSYNC B1 ;  /* 0x0000000000017941 */ /* 0x000fea0003800000 */
.L_x_31:
[----:B-----5:R-:W-:Y:S01]  /*1ef0*/  IMAD.U32 R20, R15, 0x10000, RZ ;  /* 0x000100000f147824 */ /* 0x020fe200078e00ff */
[----:B------:R-:W-:Y:S01]  /*1f00*/  ISETP.GT.AND P2, PT, R0, 0x8, P2 ;  /* 0x000000080000780c */ /* 0x000fe20001744270 */
[----:B------:R-:W-:Y:S01]  /*1f10*/  IMAD.WIDE.U32 R156, R167, R164, R156 ;  /* 0x000000a4a79c7225 */ /* 0x000fe200078e009c */
[----:B------:R-:W-:-:S03]  /*1f20*/  PRMT R152, R15, 0x7610, R152 ;  /* 0x000076100f987816 */ /* 0x000fc60000000098 */
[----:B------:R-:W-:Y:S01]  /*1f30*/  FMUL R20, R20, R155 ;  /* 0x0000009b14147220 */ /* 0x000fe20000400000 */
[----:B------:R-:W-:Y:S01]  /*1f40*/  IMAD.IADD R161, R161, 0x1, R157 ;  /* 0x00000001a1a17824 */ /* 0x000fe200078e029d */
[----:B------:R-:W-:Y:S02]  /*1f50*/  IADD3 R162, P1, R162, R156, RZ ;  /* 0x0000009ca2a27210 */ /* 0x000fe40007f3e0ff */
[----:B------:R-:W-:-:S03]  /*1f60*/  FFMA R25, R25, R154, R20 ;  /* 0x0000009a19197223 */ /* 0x000fc60000000014 */
[----:B------:R-:W-:Y:S02]  /*1f70*/  IMAD.X R21, R161, 0x1, R21, P1 ;  /* 0x00000001a1157824 */ /* 0x000fe400008e0615 */
[----:B------:R-:W-:Y:S02]  /*1f80*/  F2FP.BF16.F32.PACK_AB R25, RZ, R25 ;  /* 0x00000019ff19723e */ /* 0x000fe400000010ff */
[C---:B------:R-:W-:Y:S02]  /*1f90*/  LEA R20, P1, R162.reuse, R12, 0x1 ;  /* 0x0000000ca2147211 */ /* 0x040fe400078208ff */
[----:B------:R-:W-:Y:S02]  /*1fa0*/  PRMT R157, R25, 0x7610, R157 ;  /* 0x00007610199d7816 */ /* 0x000fe4000000009d */
[----:B------:R-:W-:-:S03]  /*1fb0*/  LEA.HI.X R21, R162, R13, R21, 0x1, P1 ;  /* 0x0000000da2157211 */ /* 0x000fc600008f0c15 */
[----:B------:R2:W-:Y:S04]  /*1fc0*/  @P3 STG.E.U16 desc[UR36][R4.64+0x2], R157 ;  /* 0x0000029d04003986 */ /* 0x0005e8000c101524 */
[----:B------:R-:W0:Y:S01]  /*1fd0*/  @P2 LDG.E.LTC128B.U16 R152, desc[UR36][R20.64] ;  /* 0x0000002414982981 */ /* 0x000e22000c1e1520 */
[----:B------:R-:W-:Y:S01]  /*1fe0*/  IADD3 R8, P1, R8, R156, RZ ;  /* 0x0000009c08087210 */ /* 0x000fe20007f3e0ff */
[----:B------:R-:W-:Y:S01]  /*1ff0*/  BSSY B1, `(.L_x_33) ;  /* 0x0000011000017945 */ /* 0x000fe20003800000 */
[----:B------:R-:W-:Y:S02]  /*2000*/  SHF.L.U64.HI R11, R10, 0x4, R11 ;  /* 0x000000040a0b7819 */ /* 0x000fe4000001020b */
[----:B------:R-:W-:Y:S01]  /*2010*/  ISETP.GT.AND P0, PT, R0, 0x8, P0 ;  /* 0x000000080000780c */ /* 0x000fe20000704270 */
[----:B------:R-:W-:Y:S01]  /*2020*/  IMAD.X R9, R9, 0x1, R161, P1 ;  /* 0x0000000109097824 */ /* 0x000fe200008e06a1 */
[----:B------:R-:W-:Y:S01]  /*2030*/  LEA R10, P1, R10, R4, 0x4 ;  /* 0x000000040a0a7211 */ /* 0x000fe200078220ff */
[----:B------:R-:W-:-:S04]  /*2040*/  IMAD.WIDE.U32 R14, R23, R14, R8 ;  /* 0x0000000e170e7225 */ /* 0x000fc800078e0008 */
[----:B------:R-:W-:Y:S01]  /*2050*/  IMAD.X R11, R11, 0x1, R5, P1 ;  /* 0x000000010b0b7824 */ /* 0x000fe200008e0605 */
[----:B------:R-:W-:Y:S01]  /*2060*/  LEA R8, P3, R14, R12, 0x1 ;  /* 0x0000000c0e087211 */ /* 0x000fe200078608ff */
[----:B------:R-:W-:-:S05]  /*2070*/  IMAD.IADD R9, R159, 0x1, R15 ;  /* 0x000000019f097824 */ /* 0x000fca00078e020f */
[----:B------:R-:W-:Y:S01]  /*2080*/  LEA.HI.X R9, R14, R13, R9, 0x1, P3 ;  /* 0x0000000d0e097211 */ /* 0x000fe200018f0c09 */
[----:B0-----:R-:W-:-:S04]  /*2090*/  IMAD.U32 R24, R152, 0x10000, RZ ;  /* 0x0001000098187824 */ /* 0x001fc800078e00ff */
[----:B------:R-:W-:-:S04]  /*20a0*/  FMUL R25, R24, R155 ;  /* 0x0000009b18197220 */ /* 0x000fc80000400000 */
[----:B------:R-:W-:-:S05]  /*20b0*/  FFMA R25, R26, R154, R25 ;  /* 0x0000009a1a197223 */ /* 0x000fca0000000019 */
[----:B------:R-:W-:-:S05]  /*20c0*/  F2FP.BF16.F32.PACK_AB R25, RZ, R25 ;  /* 0x00000019ff19723e */ /* 0x000fca00000010ff */
[----:B------:R2:W-:Y:S01]  /*20d0*/  @P2 STG.E.U16 desc[UR36][R10.64], R25 ;  /* 0x000000190a002986 */ /* 0x0005e2000c101524 */
[----:B------:R-:W-:Y:S05]  /*20e0*/  @!P0 BRA `(.L_x_34) ;  /* 0x0000000000048947 */ /* 0x000fea0003800000 */
[----:B------:R0:W5:Y:S02]  /*20f0*/  LDG.E.LTC128B.U16 R152, desc[UR36][R8.64+0x2] ;  /* 0x0000022408987981 */ /* 0x000164000c1e1520 */
.L_x_34:
[----:B------:R-:W-:Y:S05]  /*2100*/  BSYNC B1 ;  /* 0x0000000000017941 */ /* 0x000fea0003800000 */
.L_x_33:
[----:B-----5:R-:W-:Y:S01]  /*2110*/  IMAD.U32 R12, R152, 0x10000, RZ ;  /* 0x00010000980c7824 */ /* 0x020fe200078e00ff */
[----:B------:R-:W-:Y:S01]  /*2120*/  ISETP.GT.AND P1, PT, R3, 0x8, PT ;  /* 0x000000080300780c */ /* 0x000fe20003f24270 */
[----:B------:R-:W-:Y:S02]  /*2130*/  BSSY B1, `(.L_x_35) ;  /* 0x0000008000017945 */ /* 0x000fe40003800000 */
[----:B------:R-:W-:Y:S01]  /*2140*/  FMUL R12, R12, R155 ;  /* 0x0000009b0c0c7220 */ /* 0x000fe20000400000 */
[----:B------:R-:W-:-:S03]  /*2150*/  ISETP.GT.AND P2, PT, R0, RZ, P1 ;  /* 0x000000ff0000720c */ /* 0x000fc60000f44270 */
[----:B------:R-:W-:-:S05]  /*2160*/  FFMA R12, R27, R154, R12 ;  /* 0x0000009a1b0c7223 */ /* 0x000fca000000000c */
[----:B------:R-:W-:-:S05]  /*2170*/  F2FP.BF16.F32.PACK_AB R12, RZ, R12 ;  /* 0x0000000cff0c723e */ /* 0x000fca00000010ff */
[----:B------:R3:W-:Y:S01]  /*2180*/  @P0 STG.E.U16 desc[UR36][R10.64+0x2], R12 ;  /* 0x0000020c0a000986 */ /* 0x0007e2000c101524 */
[----:B------:R-:W-:Y:S05]  /*2190*/  @!P2 BRA `(.L_x_36) ;  /* 0x000000000004a947 */ /* 0x000fea0003800000 */
[----:B------:R4:W5:Y:S02]  /*21a0*/  LDG.E.LTC128B.U16 R152, desc[UR36][R6.64+0x10] ;  /* 0x0000102406987981 */ /* 0x000964000c1e1520 */
.L_x_36:
[----:B------:R-:W-:Y:S05]  /*21b0*/  BSYNC B1 ;  /* 0x0000000000017941 */ /* 0x000fea0003800000 */
.L_x_35:
[----:B---3-5:R-:W-:Y:S01]  /*21c0*/  IMAD.U32 R12, R152, 0x10000, RZ ;  /* 0x00010000980c7824 */ /* 0x028fe200078e00ff */
        /* <DEDUP_REMOVED lines=9> */
.L_x_38:
[----:B------:R-:W-:Y:S05]  /*2260*/  BSYNC B1 ;  /* 0x0000000000017941 */ /* 0x000fea0003800000 */
.L_x_37:
[----:B-----5:R-:W-:Y:S01]  /*2270*/  IMAD.U32 R12, R152, 0x10000, RZ ;  /* 0x00010000980c7824 */ /* 0x020fe200078e00ff */
[----:B------:R-:W-:Y:S01]  /*2280*/  ISETP.GT.AND P1, PT, R0, 0x8, P1 ;  /* 0x000000080000780c */ /* 0x000fe20000f24270 */
[----:B------:R-:W-:Y:S02]  /*2290*/  BSSY B1, `(.L_x_39) ;  /* 0x0000007000017945 */ /* 0x000fe40003800000 */
[----:B------:R-:W-:-:S04]  /*22a0*/  FMUL R12, R12, R155 ;  /* 0x0000009b0c0c7220 */ /* 0x000fc80000400000 */
[----:B------:R-:W-:-:S05]  /*22b0*/  FFMA R12, R29, R154, R12 ;  /* 0x0000009a1d0c7223 */ /* 0x000fca000000000c */
[----:B------:R-:W-:-:S05]  /*22c0*/  F2FP.BF16.F32.PACK_AB R12, RZ, R12 ;  /* 0x0000000cff0c723e */ /* 0x000fca00000010ff */
[----:B------:R0:W-:Y:S01]  /*22d0*/  @P3 STG.E.U16 desc[UR36][R4.64+0x12], R12 ;  /* 0x0000120c04003986 */ /* 0x0001e2000c101524 */
[----:B------:R-:W-:Y:S05]  /*22e0*/  @!P1 BRA `(.L_x_40) ;  /* 0x0000000000049947 */ /* 0x000fea0003800000 */
[----:B------:R0:W5:Y:S02]  /*22f0*/  LDG.E.LTC128B.U16 R152, desc[UR36][R8.64+0x10] ;  /* 0x0000102408987981 */ /* 0x000164000c1e1520 */
.L_x_40:
[----:B------:R-:W-:Y:S05]  /*2300*/  BSYNC B1 ;  /* 0x0000000000017941 */ /* 0x000fea0003800000 */
.L_x_39:
[----:B0----5:R-:W-:Y:S01]  /*2310*/  IMAD.U32 R12, R152, 0x10000, RZ ;  /* 0x00010000980c7824 */ /* 0x021fe200078e00ff */
[----:B------:R-:W-:Y:S01]  /*2320*/  ISETP.GT.AND P0, PT, R0, 0x8, P0 ;  /* 0x000000080000780c */ /* 0x000fe20000704270 */
[----:B------:R-:W-:Y:S02]  /*2330*/  BSSY B1, `(.L_x_41) ;  /* 0x0000007000017945 */ /* 0x000fe40003800000 */
[----:B---3--:R-:W-:-:S04]  /*2340*/  FMUL R13, R12, R155 ;  /* 0x0000009b0c0d7220 */ /* 0x008fc80000400000 */
[----:B------:R-:W-:-:S05]  /*2350*/  FFMA R13, R30, R154, R13 ;  /* 0x0000009a1e0d7223 */ /* 0x000fca000000000d */
[----:B------:R-:W-:-:S05]  /*2360*/  F2FP.BF16.F32.PACK_AB R13, RZ, R13 ;  /* 0x0000000dff0d723e */ /* 0x000fca00000010ff */
[----:B------:R0:W-:Y:S01]  /*2370*/  @P1 STG.E.U16 desc[UR36][R10.64+0x10], R13 ;  /* 0x0000100d0a001986 */ /* 0x0001e2000c101524 */
[----:B------:R-:W-:Y:S05]  /*2380*/  @!P0 BRA `(.L_x_42) ;  /* 0x0000000000048947 */ /* 0x000fea0003800000 */
[----:B------:R3:W5:Y:S02]  /*2390*/  LDG.E.LTC128B.U16 R152, desc[UR36][R8.64+0x12] ;  /* 0x0000122408987981 */ /* 0x000764000c1e1520 */
.L_x_42:
[----:B------:R-:W-:Y:S05]  /*23a0*/  BSYNC B1 ;  /* 0x0000000000017941 */ /* 0x000fea0003800000 */
.L_x_41:
        /* <DEDUP_REMOVED lines=10> */
.L_x_44:
[----:B------:R-:W-:Y:S05]  /*2450*/  BSYNC B1 ;  /* 0x0000000000017941 */ /* 0x000fea0003800000 */
.L_x_43:
[----:B0----5:R-:W-:Y:S01]  /*2460*/  IMAD.U32 R12, R152, 0x10000, RZ ;  /* 0x00010000980c7824 */ /* 0x021fe200078e00ff */
        /* <DEDUP_REMOVED lines=9> */
.L_x_46:
[----:B------:R-:W-:Y:S05]  /*2500*/  BSYNC B1 ;  /* 0x0000000000017941 */ /* 0x000fea0003800000 */
.L_x_45:
        /* <DEDUP_REMOVED lines=9> */
.L_x_48:
[----:B------:R-:W-:Y:S05]  /*25a0*/  BSYNC B1 ;  /* 0x0000000000017941 */ /* 0x000fea0003800000 */
.L_x_47:
[----:B0----5:R-:W-:Y:S01]  /*25b0*/  IMAD.U32 R12, R152, 0x10000, RZ ;  /* 0x00010000980c7824 */ /* 0x021fe200078e00ff */
        /* <DEDUP_REMOVED lines=8> */
.L_x_50:
[----:B------:R-:W-:Y:S05]  /*2640*/  BSYNC B1 ;  /* 0x0000000000017941 */ /* 0x000fea0003800000 */
.L_x_49:
        /* <DEDUP_REMOVED lines=10> */
.L_x_52:
[----:B------:R-:W-:Y:S05]  /*26f0*/  BSYNC B1 ;  /* 0x0000000000017941 */ /* 0x000fea0003800000 */
.L_x_51:
        /* <DEDUP_REMOVED lines=10> */
.L_x_54:
[----:B------:R-:W-:Y:S05]  /*27a0*/  BSYNC B1 ;  /* 0x0000000000017941 */ /* 0x000fea0003800000 */
.L_x_53:
        /* <DEDUP_REMOVED lines=9> */
.L_x_56:
[----:B------:R-:W-:Y:S05]  /*2840*/  BSYNC B1 ;  /* 0x0000000000017941 */ /* 0x000fea0003800000 */
.L_x_55:
        /* <DEDUP_REMOVED lines=9> */
.L_x_58:
[----:B------:R-:W-:Y:S05]  /*28e0*/  BSYNC B1 ;  /* 0x0000000000017941 */ /* 0x000fea0003800000 */
.L_x_57:
        /* <DEDUP_REMOVED lines=10> */
.L_x_60:
[----:B------:R-:W-:Y:S05]  /*2990*/  BSYNC B1 ;  /* 0x0000000000017941 */ /* 0x000fea0003800000 */
.L_x_59:
        /* <DEDUP_REMOVED lines=10> */
.L_x_62:
[----:B------:R-:W-:Y:S05]  /*2a40*/  BSYNC B1 ;  /* 0x0000000000017941 */ /* 0x000fea0003800000 */
.L_x_61:
        /* <DEDUP_REMOVED lines=9> */
.L_x_64:
[----:B------:R-:W-:Y:S05]  /*2ae0*/  BSYNC B1 ;  /* 0x0000000000017941 */ /* 0x000fea0003800000 */
.L_x_63:
        /* <DEDUP_REMOVED lines=9> */
.L_x_66:
[----:B------:R-:W-:Y:S05]  /*2b80*/  BSYNC B1 ;  /* 0x0000000000017941 */ /* 0x000fea0003800000 */
.L_x_65:
        /* <DEDUP_REMOVED lines=10> */
.L_x_68:
[----:B------:R-:W-:Y:S05]  /*2c30*/  BSYNC B1 ;  /* 0x0000000000017941 */ /* 0x000fea0003800000 */
.L_x_67:
        /* <DEDUP_REMOVED lines=10> */
.L_x_70:
[----:B------:R-:W-:Y:S05]  /*2ce0*/  BSYNC B1 ;  /* 0x0000000000017941 */ /* 0x000fea0003800000 */
.L_x_69:
        /* <DEDUP_REMOVED lines=9> */
.L_x_72:
[----:B------:R-:W-:Y:S05]  /*2d80*/  BSYNC B1 ;  /* 0x0000000000017941 */ /* 0x000fea0003800000 */
.L_x_71:
        /* <DEDUP_REMOVED lines=9> */
.L_x_74:
[----:B------:R-:W-:Y:S05]  /*2e20*/  BSYNC B1 ;  /* 0x0000000000017941 */ /* 0x000fea0003800000 */
.L_x_73:
        /* <DEDUP_REMOVED lines=10> */
.L_x_76:
[----:B------:R-:W-:Y:S05]  /*2ed0*/  BSYNC B1 ;  /* 0x0000000000017941 */ /* 0x000fea0003800000 */
.L_x_75:
        /* <DEDUP_REMOVED lines=10> */
.L_x_78:
[----:B------:R-:W-:Y:S05]  /*2f80*/  BSYNC B1 ;  /* 0x0000000000017941 */ /* 0x000fea0003800000 */
.L_x_77:
        /* <DEDUP_REMOVED lines=9> */
.L_x_80:
[----:B------:R-:W-:Y:S05]  /*3020*/  BSYNC B1 ;  /* 0x0000000000017941 */ /* 0x000fea0003800000 */
.L_x_79:
        /* <DEDUP_REMOVED lines=9> */
.L_x_82:
[----:B------:R-:W-:Y:S05]  /*30c0*/  BSYNC B1 ;  /* 0x0000000000017941 */ /* 0x000fea0003800000 */
.L_x_81:
        /* <DEDUP_REMOVED lines=10> */
.L_x_84:
[----:B------:R-:W-:Y:S05]  /*3170*/  BSYNC B1 ;  /* 0x0000000000017941 */ /* 0x000fea0003800000 */
.L_x_83:
        /* <DEDUP_REMOVED lines=10> */
.L_x_86:
[----:B------:R-:W-:Y:S05]  /*3220*/  BSYNC B1 ;  /* 0x0000000000017941 */ /* 0x000fea0003800000 */
.L_x_85:
        /* <DEDUP_REMOVED lines=9> */
.L_x_88:
[----:B------:R-:W-:Y:S05]  /*32c0*/  BSYNC B1 ;  /* 0x0000000000017941 */ /* 0x000fea0003800000 */
.L_x_87:
        /* <DEDUP_REMOVED lines=9> */
.L_x_90:
[----:B------:R-:W-:Y:S05]  /*3360*/  BSYNC B1 ;  /* 0x0000000000017941 */ /* 0x000fea0003800000 */
.L_x_89:
        /* <DEDUP_REMOVED lines=10> */
.L_x_92:
[----:B------:R-:W-:Y:S05]  /*3410*/  BSYNC B1 ;  /* 0x0000000000017941 */ /* 0x000fea0003800000 */
.L_x_91:
        /* <DEDUP_REMOVED lines=10> */
.L_x_94:
[----:B------:R-:W-:Y:S05]  /*34c0*/  BSYNC B1 ;  /* 0x0000000000017941 */ /* 0x000fea0003800000 */
.L_x_93:
        /* <DEDUP_REMOVED lines=9> */
.L_x_96:
[----:B------:R-:W-:Y:S05]  /*3560*/  BSYNC B1 ;  /* 0x0000000000017941 */ /* 0x000fea0003800000 */
.L_x_95:
        /* <DEDUP_REMOVED lines=9> */
.L_x_98:
[----:B------:R-:W-:Y:S05]  /*3600*/  BSYNC B1 ;  /* 0x0000000000017941 */ /* 0x000fea0003800000 */
.L_x_97:
        /* <DEDUP_REMOVED lines=10> */
.L_x_100:
[----:B------:R-:W-:Y:S05]  /*36b0*/  BSYNC B1 ;  /* 0x0000000000017941 */ /* 0x000fea0003800000 */
.L_x_99:
        /* <DEDUP_REMOVED lines=10> */
.L_x_102:
[----:B------:R-:W-:Y:S05]  /*3760*/  BSYNC B1 ;  /* 0x0000000000017941 */ /* 0x000fea0003800000 */
.L_x_101:
        /* <DEDUP_REMOVED lines=9> */
.L_x_104:
[----:B------:R-:W-:Y:S05]  /*3800*/  BSYNC B1 ;  /* 0x0000000000017941 */ /* 0x000fea0003800000 */
.L_x_103:
        /* <DEDUP_REMOVED lines=9> */
.L_x_106:
[----:B------:R-:W-:Y:S05]  /*38a0*/  BSYNC B1 ;  /* 0x0000000000017941 */ /* 0x000fea0003800000 */
.L_x_105:
        /* <DEDUP_REMOVED lines=10> */
.L_x_108:
[----:B------:R-:W-:Y:S05]  /*3950*/  BSYNC B1 ;  /* 0x0000000000017941 */ /* 0x000fea0003800000 */
.L_x_107:
        /* <DEDUP_REMOVED lines=10> */
.L_x_110:
[----:B------:R-:W-:Y:S05]  /*3a00*/  BSYNC B1 ;  /* 0x0000000000017941 */ /* 0x000fea0003800000 */
.L_x_109:
        /* <DEDUP_REMOVED lines=9> */
.L_x_112:
[----:B------:R-:W-:Y:S05]  /*3aa0*/  BSYNC B1 ;  /* 0x0000000000017941 */ /* 0x000fea0003800000 */
.L_x_111:
        /* <DEDUP_REMOVED lines=9> */
.L_x_114:
[----:B------:R-:W-:Y:S05]  /*3b40*/  BSYNC B1 ;  /* 0x0000000000017941 */ /* 0x000fea0003800000 */
.L_x_113:
        /* <DEDUP_REMOVED lines=10> */
.L_x_116:
[----:B------:R-:W-:Y:S05]  /*3bf0*/  BSYNC B1 ;  /* 0x0000000000017941 */ /* 0x000fea0003800000 */
.L_x_115:
        /* <DEDUP_REMOVED lines=10> */
.L_x_118:
[----:B------:R-:W-:Y:S05]  /*3ca0*/  BSYNC B1 ;  /* 0x0000000000017941 */ /* 0x000fea0003800000 */
.L_x_117:
        /* <DEDUP_REMOVED lines=9> */
.L_x_120:
[----:B------:R-:W-:Y:S05]  /*3d40*/  BSYNC B1 ;  /* 0x0000000000017941 */ /* 0x000fea0003800000 */
.L_x_119:
        /* <DEDUP_REMOVED lines=9> */
.L_x_122:
[----:B------:R-:W-:Y:S05]  /*3de0*/  BSYNC B1 ;  /* 0x0000000000017941 */ /* 0x000fea0003800000 */
.L_x_121:
        /* <DEDUP_REMOVED lines=10> */
.L_x_124:
[----:B------:R-:W-:Y:S05]  /*3e90*/  BSYNC B1 ;  /* 0x0000000000017941 */ /* 0x000fea0003800000 */
.L_x_123:
        /* <DEDUP_REMOVED lines=10> */
.L_x_126:
[----:B------:R-:W-:Y:S05]  /*3f40*/  BSYNC B1 ;  /* 0x0000000000017941 */ /* 0x000fea0003800000 */
.L_x_125:
        /* <DEDUP_REMOVED lines=9> */
.L_x_128:
[----:B------:R-:W-:Y:S05]  /*3fe0*/  BSYNC B1 ;  /* 0x0000000000017941 */ /* 0x000fea0003800000 */
.L_x_127:
        /* <DEDUP_REMOVED lines=9> */
.L_x_130:
[----:B------:R-:W-:Y:S05]  /*4080*/  BSYNC B1 ;  /* 0x0000000000017941 */ /* 0x000fea0003800000 */
.L_x_129:
        /* <DEDUP_REMOVED lines=10> */
.L_x_132:
[----:B------:R-:W-:Y:S05]  /*4130*/  BSYNC B1 ;  /* 0x0000000000017941 */ /* 0x000fea0003800000 */
.L_x_131:
        /* <DEDUP_REMOVED lines=10> */
.L_x_134:
[----:B------:R-:W-:Y:S05]  /*41e0*/  BSYNC B1 ;  /* 0x0000000000017941 */ /* 0x000fea0003800000 */
.L_x_133:
        /* <DEDUP_REMOVED lines=9> */
.L_x_136:
[----:B------:R-:W-:Y:S05]  /*4280*/  BSYNC B1 ;  /* 0x0000000000017941 */ /* 0x000fea0003800000 */
.L_x_135:
        /* <DEDUP_REMOVED lines=9> */
.L_x_138:
[----:B------:R-:W-:Y:S05]  /*4320*/  BSYNC B1 ;  /* 0x0000000000017941 */ /* 0x000fea0003800000 */
.L_x_137:
        /* <DEDUP_REMOVED lines=10> */
.L_x_140:
[----:B------:R-:W-:Y:S05]  /*43d0*/  BSYNC B1 ;  /* 0x0000000000017941 */ /* 0x000fea0003800000 */
.L_x_139:
        /* <DEDUP_REMOVED lines=10> */
.L_x_142:
[----:B------:R-:W-:Y:S05]  /*4480*/  BSYNC B1 ;  /* 0x0000000000017941 */ /* 0x000fea0003800000 */
.L_x_141:
        /* <DEDUP_REMOVED lines=9> */
.L_x_144:
[----:B------:R-:W-:Y:S05]  /*4520*/  BSYNC B1 ;  /* 0x0000000000017941 */ /* 0x000fea0003800000 */
.L_x_143:
        /* <DEDUP_REMOVED lines=9> */
.L_x_146:
[----:B------:R-:W-:Y:S05]  /*45c0*/  BSYNC B1 ;  /* 0x0000000000017941 */ /* 0x000fea0003800000 */
.L_x_145:
        /* <DEDUP_REMOVED lines=10> */
.L_x_148:
[----:B------:R-:W-:Y:S05]  /*4670*/  BSYNC B1 ;  /* 0x0000000000017941 */ /* 0x000fea0003800000 */
.L_x_147:
        /* <DEDUP_REMOVED lines=10> */
.L_x_150:
[----:B------:R-:W-:Y:S05]  /*4720*/  BSYNC B1 ;  /* 0x0000000000017941 */ /* 0x000fea0003800000 */
.L_x_149:
        /* <DEDUP_REMOVED lines=9> */
.L_x_152:
[----:B------:R-:W-:Y:S05]  /*47c0*/  BSYNC B1 ;  /* 0x0000000000017941 */ /* 0x000fea0003800000 */
.L_x_151:
        /* <DEDUP_REMOVED lines=9> */
.L_x_154:
[----:B------:R-:W-:Y:S05]  /*4860*/  BSYNC B1 ;  /* 0x0000000000017941 */ /* 0x000fea0003800000 */
.L_x_153:
        /* <DEDUP_REMOVED lines=10> */
.L_x_156:
[----:B------:R-:W-:Y:S05]  /*4910*/  BSYNC B1 ;  /* 0x0000000000017941 */ /* 0x000fea0003800000 */
.L_x_155:
        /* <DEDUP_REMOVED lines=10> */
.L_x_158:
[----:B------:R-:W-:Y:S05]  /*49c0*/  BSYNC B1 ;  /* 0x0000000000017941 */ /* 0x000fea0003800000 */
.L_x_157:
        /* <DEDUP_REMOVED lines=9> */
.L_x_160:
[----:B------:R-:W-:Y:S05]  /*4a60*/  BSYNC B1 ;  /* 0x0000000000017941 */ /* 0x000fea0003800000 */
.L_x_159:
        /* <DEDUP_REMOVED lines=9> */
.L_x_162:
[----:B------:R-:W-:Y:S05]  /*4b00*/  BSYNC B1 ;  /* 0x0000000000017941 */ /* 0x000fea0003800000 */
.L_x_161:
        /* <DEDUP_REMOVED lines=10> */
.L_x_164:
[----:B------:R-:W-:Y:S05]  /*4bb0*/  BSYNC B1 ;  /* 0x0000000000017941 */ /* 0x000fea0003800000 */
.L_x_163:
        /* <DEDUP_REMOVED lines=10> */
.L_x_166:
[----:B------:R-:W-:Y:S05]  /*4c60*/  BSYNC B1 ;  /* 0x0000000000017941 */ /* 0x000fea0003800000 */
.L_x_165:
        /* <DEDUP_REMOVED lines=9> */
.L_x_168:
[----:B------:R-:W-:Y:S05]  /*4d00*/  BSYNC B1 ;  /* 0x0000000000017941 */ /* 0x000fea0003800000 */
.L_x_167:
        /* <DEDUP_REMOVED lines=9> */
.L_x_170:
[----:B------:R-:W-:Y:S05]  /*4da0*/  BSYNC B1 ;  /* 0x0000000000017941 */ /* 0x000fea0003800000 */
.L_x_169:
        /* <DEDUP_REMOVED lines=10> */
.L_x_172:
[----:B------:R-:W-:Y:S05]  /*4e50*/  BSYNC B1 ;  /* 0x0000000000017941 */ /* 0x000fea0003800000 */
.L_x_171:
        /* <DEDUP_REMOVED lines=10> */
.L_x_174:
[----:B------:R-:W-:Y:S05]  /*4f00*/  BSYNC B1 ;  /* 0x0000000000017941 */ /* 0x000fea0003800000 */
.L_x_173:
        /* <DEDUP_REMOVED lines=9> */
.L_x_176:
[----:B------:R-:W-:Y:S05]  /*4fa0*/  BSYNC B1 ;  /* 0x0000000000017941 */ /* 0x000fea0003800000 */
.L_x_175:
        /* <DEDUP_REMOVED lines=9> */
.L_x_178:
[----:B------:R-:W-:Y:S05]  /*5040*/  BSYNC B1 ;  /* 0x0000000000017941 */ /* 0x000fea0003800000 */
.L_x_177:
        /* <DEDUP_REMOVED lines=10> */
.L_x_180:
[----:B------:R-:W-:Y:S05]  /*50f0*/  BSYNC B1 ;  /* 0x0000000000017941 */ /* 0x000fea0003800000 */
.L_x_179:
        /* <DEDUP_REMOVED lines=10> */
.L_x_182:
[----:B------:R-:W-:Y:S05]  /*51a0*/  BSYNC B1 ;  /* 0x0000000000017941 */ /* 0x000fea0003800000 */
.L_x_181:
        /* <DEDUP_REMOVED lines=9> */
.L_x_184:
[----:B------:R-:W-:Y:S05]  /*5240*/  BSYNC B1 ;  /* 0x0000000000017941 */ /* 0x000fea0003800000 */
.L_x_183:
        /* <DEDUP_REMOVED lines=9> */
.L_x_186:
[----:B------:R-:W-:Y:S05]  /*52e0*/  BSYNC B1 ;  /* 0x0000000000017941 */ /* 0x000fea0003800000 */
.L_x_185:
        /* <DEDUP_REMOVED lines=10> */
.L_x_188:
[----:B------:R-:W-:Y:S05]  /*5390*/  BSYNC B1 ;  /* 0x0000000000017941 */ /* 0x000fea0003800000 */
.L_x_187:
        /* <DEDUP_REMOVED lines=10> */
.L_x_190:
[----:B------:R-:W-:Y:S05]  /*5440*/  BSYNC B1 ;  /* 0x0000000000017941 */ /* 0x000fea0003800000 */
.L_x_189:
        /* <DEDUP_REMOVED lines=9> */
.L_x_192:
[----:B------:R-:W-:Y:S05]  /*54e0*/  BSYNC B1 ;  /* 0x0000000000017941 */ /* 0x000fea0003800000 */
.L_x_191:
        /* <DEDUP_REMOVED lines=9> */
.L_x_194:
[----:B------:R-:W-:Y:S05]  /*5580*/  BSYNC B1 ;  /* 0x0000000000017941 */ /* 0x000fea0003800000 */
.L_x_193:
        /* <DEDUP_REMOVED lines=10> */
.L_x_196:
[----:B------:R-:W-:Y:S05]  /*5630*/  BSYNC B1 ;  /* 0x0000000000017941 */ /* 0x000fea0003800000 */
.L_x_195:
        /* <DEDUP_REMOVED lines=10> */
.L_x_198:
[----:B------:R-:W-:Y:S05]  /*56e0*/  BSYNC B1 ;  /* 0x0000000000017941 */ /* 0x000fea0003800000 */
.L_x_197:
        /* <DEDUP_REMOVED lines=9> */
.L_x_200:
[----:B------:R-:W-:Y:S05]  /*5780*/  BSYNC B1 ;  /* 0x0000000000017941 */ /* 0x000fea0003800000 */
.L_x_199:
        /* <DEDUP_REMOVED lines=9> */
.L_x_202:
[----:B------:R-:W-:Y:S05]  /*5820*/  BSYNC B1 ;  /* 0x0000000000017941 */ /* 0x000fea0003800000 */
.L_x_201:
        /* <DEDUP_REMOVED lines=10> */
.L_x_204:
[----:B------:R-:W-:Y:S05]  /*58d0*/  BSYNC B1 ;  /* 0x0000000000017941 */ /* 0x000fea0003800000 */
.L_x_203:
        /* <DEDUP_REMOVED lines=10> */
.L_x_206:
[----:B------:R-:W-:Y:S05]  /*5980*/  BSYNC B1 ;  /* 0x0000000000017941 */ /* 0x000fea0003800000 */
.L_x_205:
        /* <DEDUP_REMOVED lines=9> */
.L_x_208:
[----:B------:R-:W-:Y:S05]  /*5a20*/  BSYNC B1 ;  /* 0x0000000000017941 */ /* 0x000fea0003800000 */
.L_x_207:
        /* <DEDUP_REMOVED lines=9> */
.L_x_210:
[----:B------:R-:W-:Y:S05]  /*5ac0*/  BSYNC B1 ;  /* 0x0000000000017941 */ /* 0x000fea0003800000 */
.L_x_209:
        /* <DEDUP_REMOVED lines=10> */
.L_x_212:
[----:B------:R-:W-:Y:S05]  /*5b70*/  BSYNC B1 ;  /* 0x0000000000017941 */ /* 0x000fea0003800000 */
.L_x_211:
        /* <DEDUP_REMOVED lines=10> */
.L_x_214:
[----:B------:R-:W-:Y:S05]  /*5c20*/  BSYNC B1 ;  /* 0x0000000000017941 */ /* 0x000fea0003800000 */
.L_x_213:
        /* <DEDUP_REMOVED lines=9> */
.L_x_216:
[----:B------:R-:W-:Y:S05]  /*5cc0*/  BSYNC B1 ;  /* 0x0000000000017941 */ /* 0x000fea0003800000 */
.L_x_215:
        /* <DEDUP_REMOVED lines=9> */
.L_x_218:
[----:B------:R-:W-:Y:S05]  /*5d60*/  BSYNC B1 ;  /* 0x0000000000017941 */ /* 0x000fea0003800000 */
.L_x_217:
        /* <DEDUP_REMOVED lines=10> */
.L_x_220:
[----:B------:R-:W-:Y:S05]  /*5e10*/  BSYNC B1 ;  /* 0x0000000000017941 */ /* 0x000fea0003800000 */
.L_x_219:
        /* <DEDUP_REMOVED lines=10> */
.L_x_222:
[----:B------:R-:W-:Y:S05]  /*5ec0*/  BSYNC B1 ;  /* 0x0000000000017941 */ /* 0x000fea0003800000 */
.L_x_221:
        /* <DEDUP_REMOVED lines=9> */
.L_x_224:
[----:B------:R-:W-:Y:S05]  /*5f60*/  BSYNC B1 ;  /* 0x0000000000017941 */ /* 0x000fea0003800000 */
.L_x_223:
        /* <DEDUP_REMOVED lines=9> */
.L_x_226:
[----:B------:R-:W-:Y:S05]  /*6000*/  BSYNC B1 ;  /* 0x0000000000017941 */ /* 0x000fea0003800000 */
.L_x_225:
        /* <DEDUP_REMOVED lines=10> */
.L_x_228:
[----:B------:R-:W-:Y:S05]  /*60b0*/  BSYNC B1 ;  /* 0x0000000000017941 */ /* 0x000fea0003800000 */
.L_x_227:
        /* <DEDUP_REMOVED lines=10> */
.L_x_230:
[----:B------:R-:W-:Y:S05]  /*6160*/  BSYNC B1 ;  /* 0x0000000000017941 */ /* 0x000fea0003800000 */
.L_x_229:
        /* <DEDUP_REMOVED lines=9> */
.L_x_232:
[----:B------:R-:W-:Y:S05]  /*6200*/  BSYNC B1 ;  /* 0x0000000000017941 */ /* 0x000fea0003800000 */
.L_x_231:
        /* <DEDUP_REMOVED lines=9> */
.L_x_234:
[----:B------:R-:W-:Y:S05]  /*62a0*/  BSYNC B1 ;  /* 0x0000000000017941 */ /* 0x000fea0003800000 */
.L_x_233:
        /* <DEDUP_REMOVED lines=10> */
.L_x_236:
[----:B------:R-:W-:Y:S05]  /*6350*/  BSYNC B1 ;  /* 0x0000000000017941 */ /* 0x000fea0003800000 */
.L_x_235:
        /* <DEDUP_REMOVED lines=10> */
.L_x_238:
[----:B------:R-:W-:Y:S05]  /*6400*/  BSYNC B1 ;  /* 0x0000000000017941 */ /* 0x000fea0003800000 */
.L_x_237:
        /* <DEDUP_REMOVED lines=9> */
.L_x_240:
[----:B------:R-:W-:Y:S05]  /*64a0*/  BSYNC B1 ;  /* 0x0000000000017941 */ /* 0x000fea0003800000 */
.L_x_239:
        /* <DEDUP_REMOVED lines=9> */
.L_x_242:
[----:B------:R-:W-:Y:S05]  /*6540*/  BSYNC B1 ;  /* 0x0000000000017941 */ /* 0x000fea0003800000 */
.L_x_241:
        /* <DEDUP_REMOVED lines=10> */
.L_x_244:
[----:B------:R-:W-:Y:S05]  /*65f0*/  BSYNC B1 ;  /* 0x0000000000017941 */ /* 0x000fea0003800000 */
.L_x_243:
        /* <DEDUP_REMOVED lines=10> */
.L_x_246:
[----:B------:R-:W-:Y:S05]  /*66a0*/  BSYNC B1 ;  /* 0x0000000000017941 */ /* 0x000fea0003800000 */
.L_x_245:
        /* <DEDUP_REMOVED lines=9> */
.L_x_248:
[----:B------:R-:W-:Y:S05]  /*6740*/  BSYNC B1 ;  /* 0x0000000000017941 */ /* 0x000fea0003800000 */
.L_x_247:
        /* <DEDUP_REMOVED lines=9> */
.L_x_250:
[----:B------:R-:W-:Y:S05]  /*67e0*/  BSYNC B1 ;  /* 0x0000000000017941 */ /* 0x000fea0003800000 */
.L_x_249:
        /* <DEDUP_REMOVED lines=10> */
.L_x_252:
[----:B------:R-:W-:Y:S05]  /*6890*/  BSYNC B1 ;  /* 0x0000000000017941 */ /* 0x000fea0003800000 */
.L_x_251:
        /* <DEDUP_REMOVED lines=10> */
.L_x_254:
[----:B------:R-:W-:Y:S05]  /*6940*/  BSYNC B1 ;  /* 0x0000000000017941 */ /* 0x000fea0003800000 */
.L_x_253:
        /* <DEDUP_REMOVED lines=9> */
.L_x_256:
[----:B------:R-:W-:Y:S05]  /*69e0*/  BSYNC B1 ;  /* 0x0000000000017941 */ /* 0x000fea0003800000 */
.L_x_255:
        /* <DEDUP_REMOVED lines=9> */
.L_x_258:
[----:B------:R-:W-:Y:S05]  /*6a80*/  BSYNC B1 ;  /* 0x0000000000017941 */ /* 0x000fea0003800000 */
.L_x_257:
        /* <DEDUP_REMOVED lines=10> */
.L_x_260:
[----:B------:R-:W-:Y:S05]  /*6b30*/  BSYNC B1 ;  /* 0x0000000000017941 */ /* 0x000fea0003800000 */
.L_x_259:
        /* <DEDUP_REMOVED lines=10> */
.L_x_262:
[----:B------:R-:W-:Y:S05]  /*6be0*/  BSYNC B1 ;  /* 0x0000000000017941 */ /* 0x000fea0003800000 */
.L_x_261:
        /* <DEDUP_REMOVED lines=9> */
.L_x_264:
[----:B------:R-:W-:Y:S05]  /*6c80*/  BSYNC B1 ;  /* 0x0000000000017941 */ /* 0x000fea0003800000 */
.L_x_263:
        /* <DEDUP_REMOVED lines=9> */
.L_x_266:
[----:B------:R-:W-:Y:S05]  /*6d20*/  BSYNC B1 ;  /* 0x0000000000017941 */ /* 0x000fea0003800000 */
.L_x_265:
        /* <DEDUP_REMOVED lines=10> */
.L_x_268:
[----:B------:R-:W-:Y:S05]  /*6dd0*/  BSYNC B1 ;  /* 0x0000000000017941 */ /* 0x000fea0003800000 */
.L_x_267:
        /* <DEDUP_REMOVED lines=10> */
.L_x_270:
[----:B------:R-:W-:Y:S05]  /*6e80*/  BSYNC B1 ;  /* 0x0000000000017941 */ /* 0x000fea0003800000 */
.L_x_269:
        /* <DEDUP_REMOVED lines=9> */
.L_x_272:
[----:B------:R-:W-:Y:S05]  /*6f20*/  BSYNC B1 ;  /* 0x0000000000017941 */ /* 0x000fea0003800000 */
.L_x_271:
        /* <DEDUP_REMOVED lines=9> */
.L_x_274:
[----:B------:R-:W-:Y:S05]  /*6fc0*/  BSYNC B1 ;  /* 0x0000000000017941 */ /* 0x000fea0003800000 */
.L_x_273:
        /* <DEDUP_REMOVED lines=10> */
.L_x_276:
[----:B------:R-:W-:Y:S05]  /*7070*/  BSYNC B1 ;  /* 0x0000000000017941 */ /* 0x000fea0003800000 */
.L_x_275:
        /* <DEDUP_REMOVED lines=10> */
.L_x_278:
[----:B------:R-:W-:Y:S05]  /*7120*/  BSYNC B1 ;  /* 0x0000000000017941 */ /* 0x000fea0003800000 */
.L_x_277:
[----:B01--45:R-:W-:Y:S01]  /*7130*/  IMAD.U32 R6, R152, 0x10000, RZ ;  /* 0x0001000098067824 */ /* 0x033fe200078e00ff */
        /* <DEDUP_REMOVED lines=8> */
.L_x_280:
[----:B------:R-:W-:Y:S05]  /*71c0*/  BSYNC B1 ;  /* 0x0000000000017941 */ /* 0x000fea0003800000 */
.L_x_279:
[----:B0-2--5:R-:W-:Y:S01]  /*71d0*/  IMAD.U32 R4, R152, 0x10000, RZ ;  /* 0x0001000098047824 */ /* 0x025fe200078e00ff */
[----:B------:R-:W-:Y:S01]  /*71e0*/  ISETP.GT.AND P0, PT, R0, 0x8, P0 ;  /* 0x000000080000780c */ /* 0x000fe20000704270 */
[----:B------:R-:W-:Y:S01]  /*71f0*/  @P1 IMAD.MOV.U32 R5, RZ, RZ, R11 ;  /* 0x000000ffff051224 */ /* 0x000fe200078e000b */
[----:B------:R-:W-:Y:S01]  /*7200*/  BSSY B1, `(.L_x_281) ;  /* 0x0000008000017945 */ /* 0x000fe20003800000 */
[----:B------:R-:W-:Y:S01]  /*7210*/  FMUL R3, R4, R155 ;  /* 0x0000009b04037220 */ /* 0x000fe20000400000 */
[----:B------:R-:W-:-:S03]  /*7220*/  @P1 IMAD.MOV.U32 R4, RZ, RZ, R10 ;  /* 0x000000ffff041224 */ /* 0x000fc600078e000a */
[----:B------:R-:W-:-:S05]  /*7230*/  FFMA R3, R150, R154, R3 ;  /* 0x0000009a96037223 */ /* 0x000fca0000000003 */
[----:B------:R-:W-:-:S05]  /*7240*/  F2FP.BF16.F32.PACK_AB R3, RZ, R3 ;  /* 0x00000003ff03723e */ /* 0x000fca00000010ff */
[----:B------:R0:W-:Y:S01]  /*7250*/  @P1 STG.E.U16 desc[UR36][R4.64+0x1f0], R3 ;  /* 0x0001f00304001986 */ /* 0x0001e2000c101524 */
[----:B------:R-:W-:Y:S05]  /*7260*/  @!P0 BRA `(.L_x_282) ;  /* 0x0000000000048947 */ /* 0x000fea0003800000 */
[----:B------:R2:W5:Y:S02]  /*7270*/  LDG.E.LTC128B.U16 R152, desc[UR36][R8.64+0x1f2] ;  /* 0x0001f22408987981 */ /* 0x000564000c1e1520 */
.L_x_282:
[----:B------:R-:W-:Y:S05]  /*7280*/  BSYNC B1 ;  /* 0x0000000000017941 */ /* 0x000fea0003800000 */
.L_x_281:
[----:B------:R-:W-:Y:S05]  /*7290*/  @!P0 BRA `(.L_x_283) ;  /* 0x0000002400308947 */ /* 0x000fea0003800000 */
[----:B-----5:R-:W-:-:S04]  /*72a0*/  IMAD.U32 R152, R152, 0x10000, RZ ;  /* 0x0001000098987824 */ /* 0x020fc800078e00ff */
[----:B------:R-:W-:-:S04]  /*72b0*/  FMUL R152, R152, R155 ;  /* 0x0000009b98987220 */ /* 0x000fc80000400000 */
[----:B------:R-:W-:-:S05]  /*72c0*/  FFMA R152, R151, R154, R152 ;  /* 0x0000009a97987223 */ /* 0x000fca0000000098 */
[----:B------:R-:W-:-:S05]  /*72d0*/  F2FP.BF16.F32.PACK_AB R152, RZ, R152 ;  /* 0x00000098ff98723e */ /* 0x000fca00000010ff */
[----:B------:R4:W-:Y:S01]  /*72e0*/  STG.E.U16 desc[UR36][R10.64+0x1f2], R152 ;  /* 0x0001f2980a007986 */ /* 0x0009e2000c101524 */
[----:B------:R-:W-:Y:S05]  /*72f0*/  BRA `(.L_x_283) ;  /* 0x0000002400187947 */ /* 0x000fea0003800000 */
.L_x_30:
[----:B------:R-:W-:Y:S01]  /*7300*/  ISETP.GT.AND P0, PT, R3, 0x1, PT ;  /* 0x000000010300780c */ /* 0x000fe20003f04270 */
[----:B------:R-:W-:Y:S01]  /*7310*/  ULDC.64 UR4, c[0x0][0x5c0] ;  /* 0x0001700000047ab9 */ /* 0x000fe20000000a00 */
[-C--:B------:R-:W-:Y:S01]  /*7320*/  FMUL R24, R24, R154.reuse ;  /* 0x0000009a18187220 */ /* 0x080fe20000400000 */
[-C--:B------:R-:W-:Y:S01]  /*7330*/  FMUL R25, R25, R154.reuse ;  /* 0x0000009a19197220 */ /* 0x080fe20000400000 */
[----:B------:R-:W-:Y:S01]  /*7340*/  ISETP.GT.AND P3, PT, R0, RZ, P0 ;  /* 0x000000ff0000720c */ /* 0x000fe20000764270 */
[-C--:B------:R-:W-:Y:S01]  /*7350*/  FMUL R26, R26, R154.reuse ;  /* 0x0000009a1a1a7220 */ /* 0x080fe20000400000 */
[----:B------:R-:W-:Y:S01]  /*7360*/  LEA R4, P4, R160, UR4, 0x1 ;  /* 0x00000004a0047c11 */ /* 0x000fe2000f8808ff */
[----:B------:R-:W-:Y:S01]  /*7370*/  FMUL R27, R27, R154 ;  /* 0x0000009a1b1b7220 */ /* 0x000fe20000400000 */
[----:B------:R-:W-:Y:S01]  /*7380*/  F2FP.BF16.F32.PACK_AB R24, RZ, R24 ;  /* 0x00000018ff18723e */ /* 0x000fe200000010ff */
[-C--:B------:R-:W-:Y:S01]  /*7390*/  FMUL R28, R28, R154.reuse ;  /* 0x0000009a1c1c7220 */ /* 0x080fe20000400000 */
[----:B------:R-:W-:Y:S01]  /*73a0*/  LEA.HI.X R5, R160, UR5, R169, 0x1, P4 ;  /* 0x00000005a0057c11 */ /* 0x000fe2000a0f0ca9 */
[-C--:B------:R-:W-:Y:S01]  /*73b0*/  FMUL R29, R29, R154.reuse ;  /* 0x0000009a1d1d7220 */ /* 0x080fe20000400000 */
[----:B------:R-:W-:Y:S01]  /*73c0*/  F2FP.BF16.F32.PACK_AB R25, RZ, R25 ;  /* 0x00000019ff19723e */ /* 0x000fe200000010ff */
[-C--:B------:R-:W-:Y:S01]  /*73d0*/  FMUL R30, R30, R154.reuse ;  /* 0x0000009a1e1e7220 */ /* 0x080fe20000400000 */
[----:B------:R-:W-:Y:S01]  /*73e0*/  SHF.L.U64.HI R11, R10, 0x4, R11 ;  /* 0x000000040a0b7819 */ /* 0x000fe2000001020b */
[----:B------:R-:W-:Y:S01]  /*73f0*/  @P1 STG.E.U16 desc[UR36][R4.64], R24 ;  /* 0x0000001804001986 */ /* 0x000fe2000c101524 */
[----:B------:R-:W-:Y:S01]  /*7400*/  ISETP.GT.AND P1, PT, R3, 0x8, PT ;  /* 0x000000080300780c */ /* 0x000fe20003f24270 */
[----:B------:R-:W-:Y:S01]  /*7410*/  FMUL R31, R31, R154 ;  /* 0x0000009a1f1f7220 */ /* 0x000fe20000400000 */
[----:B------:R-:W-:Y:S01]  /*7420*/  ISETP.GT.AND P4, PT, R0, 0x8, P0 ;  /* 0x000000080000780c */ /* 0x000fe20000784270 */
[----:B------:R-:W-:Y:S01]  /*7430*/  @P3 STG.E.U16 desc[UR36][R4.64+0x2], R25 ;  /* 0x0000021904003986 */ /* 0x000fe2000c101524 */
[----:B------:R-:W-:Y:S01]  /*7440*/  LEA R6, P3, R10, R4, 0x4 ;  /* 0x000000040a067211 */ /* 0x000fe200078620ff */
[-C--:B------:R-:W-:Y:S01]  /*7450*/  FMUL R32, R32, R154.reuse ;  /* 0x0000009a20207220 */ /* 0x080fe20000400000 */
[C---:B------:R-:W-:Y:S01]  /*7460*/  ISETP.GT.AND P2, PT, R0.reuse, 0x8, P2 ;  /* 0x000000080000780c */ /* 0x040fe20001744270 */
[-C--:B------:R-:W-:Y:S01]  /*7470*/  FMUL R33, R33, R154.reuse ;  /* 0x0000009a21217220 */ /* 0x080fe20000400000 */
[----:B------:R-:W-:Y:S01]  /*7480*/  ISETP.GT.AND P0, PT, R3, 0x9, PT ;  /* 0x000000090300780c */ /* 0x000fe20003f04270 */
[----:B------:R-:W-:Y:S01]  /*7490*/  IMAD.X R7, R11, 0x1, R5, P3 ;  /* 0x000000010b077824 */ /* 0x000fe200018e0605 */
[----:B------:R-:W-:Y:S01]  /*74a0*/  ISETP.GT.AND P5, PT, R0, RZ, P1 ;  /* 0x000000ff0000720c */ /* 0x000fe20000fa4270 */
[-C--:B------:R-:W-:Y:S01]  /*74b0*/  FMUL R34, R34, R154.reuse ;  /* 0x0000009a22227220 */ /* 0x080fe20000400000 */
[----:B------:R-:W-:Y:S01]  /*74c0*/  ISETP.GT.AND P3, PT, R0, RZ, P0 ;  /* 0x000000ff0000720c */ /* 0x000fe20000764270 */
[----:B------:R-:W-:Y:S01]  /*74d0*/  FMUL R35, R35, R154 ;  /* 0x0000009a23237220 */ /* 0x000fe20000400000 */
[----:B------:R-:W-:Y:S01]  /*74e0*/  F2FP.BF16.F32.PACK_AB R26, RZ, R26 ;  /* 0x0000001aff1a723e */ /* 0x000fe200000010ff */
[-C--:B------:R-:W-:Y:S01]  /*74f0*/  FMUL R36, R36, R154.reuse ;  /* 0x0000009a24247220 */ /* 0x080fe20000400000 */
[----:B------:R-:W-:Y:S01]  /*7500*/  F2FP.BF16.F32.PACK_AB R27, RZ, R27 ;  /* 0x0000001bff1b723e */ /* 0x000fe200000010ff */
[----:B------:R-:W-:Y:S01]  /*7510*/  FMUL R37, R37, R154 ;  /* 0x0000009a25257220 */ /* 0x000fe20000400000 */
[----:B------:R-:W-:Y:S01]  /*7520*/  F2FP.BF16.F32.PACK_AB R28, RZ, R28 ;  /* 0x0000001cff1c723e */ /* 0x000fe200000010ff */
[----:B------:R-:W-:Y:S01]  /*7530*/  @P2 STG.E.U16 desc[UR36][R6.64], R26 ;  /* 0x0000001a06002986 */ /* 0x000fe2000c101524 */
[----:B------:R-:W-:Y:S01]  /*7540*/  F2FP.BF16.F32.PACK_AB R29, RZ, R29 ;  /* 0x0000001dff1d723e */ /* 0x000fe200000010ff */
[-C--:B------:R-:W-:Y:S01]  /*7550*/  FMUL R38, R38, R154.reuse ;  /* 0x0000009a26267220 */ /* 0x080fe20000400000 */
[C---:B------:R-:W-:Y:S01]  /*7560*/  ISETP.GT.AND P2, PT, R0.reuse, 0x8, P1 ;  /* 0x000000080000780c */ /* 0x040fe20000f44270 */
[----:B------:R-:W-:Y:S01]  /*7570*/  @P4 STG.E.U16 desc[UR36][R6.64+0x2], R27 ;  /* 0x0000021b06004986 */ /* 0x000fe2000c101524 */
[----:B------:R-:W-:Y:S01]  /*7580*/  ISETP.GT.AND P1, PT, R3, 0x10, PT ;  /* 0x000000100300780c */ /* 0x000fe20003f24270 */
[----:B------:R-:W-:Y:S01]  /*7590*/  FMUL R39, R39, R154 ;  /* 0x0000009a27277220 */ /* 0x000fe20000400000 */
[----:B------:R-:W-:Y:S01]  /*75a0*/  F2FP.BF16.F32.PACK_AB R30, RZ, R30 ;  /* 0x0000001eff1e723e */ /* 0x000fe200000010ff */
[----:B------:R-:W-:Y:S01]  /*75b0*/  @P5 STG.E.U16 desc[UR36][R4.64+0x10], R28 ;  /* 0x0000101c04005986 */ /* 0x000fe2000c101524 */
[----:B------:R-:W-:Y:S01]  /*75c0*/  ISETP.GT.AND P4, PT, R0, RZ, P1 ;  /* 0x000000ff0000720c */ /* 0x000fe20000f84270 */
[-C--:B------:R-:W-:Y:S01]  /*75d0*/  FMUL R40, R40, R154.reuse ;  /* 0x0000009a28287220 */ /* 0x080fe20000400000 */
[----:B------:R-:W-:Y:S01]  /*75e0*/  F2FP.BF16.F32.PACK_AB R31, RZ, R31 ;  /* 0x0000001fff1f723e */ /* 0x000fe200000010ff */
[----:B------:R-:W-:Y:S01]  /*75f0*/  @P3 STG.E.U16 desc[UR36][R4.64+0x12], R29 ;  /* 0x0000121d04003986 */ /* 0x000fe2000c101524 */
[----:B------:R-:W-:Y:S01]  /*7600*/  ISETP.GT.AND P3, PT, R0, 0x8, P0 ;  /* 0x000000080000780c */ /* 0x000fe20000764270 */
[----:B------:R-:W-:Y:S01]  /*7610*/  FMUL R41, R41, R154 ;  /* 0x0000009a29297220 */ /* 0x000fe20000400000 */
[----:B------:R-:W-:Y:S01]  /*7620*/  ISETP.GT.AND P0, PT, R3, 0x11, PT ;  /* 0x000000110300780c */ /* 0x000fe20003f04270 */
[----:B------:R-:W-:Y:S01]  /*7630*/  @P2 STG.E.U16 desc[UR36][R6.64+0x10], R30 ;  /* 0x0000101e06002986 */ /* 0x000fe2000c101524 */
[----:B------:R-:W-:Y:S01]  /*7640*/  F2FP.BF16.F32.PACK_AB R32, RZ, R32 ;  /* 0x00000020ff20723e */ /* 0x000fe200000010ff */
[-C--:B------:R-:W-:Y:S01]  /*7650*/  FMUL R42, R42, R154.reuse ;  /* 0x0000009a2a2a7220 */ /* 0x080fe20000400000 */
[C---:B------:R-:W-:Y:S01]  /*7660*/  ISETP.GT.AND P5, PT, R0.reuse, RZ, P0 ;  /* 0x000000ff0000720c */ /* 0x040fe200007a4270 */
[-C--:B------:R-:W-:Y:S01]  /*7670*/  FMUL R43, R43, R154.reuse ;  /* 0x0000009a2b2b7220 */ /* 0x080fe20000400000 */
[----:B------:R-:W-:Y:S01]  /*7680*/  ISETP.GT.AND P2, PT, R0, 0x8, P1 ;  /* 0x000000080000780c */ /* 0x000fe20000f44270 */
[-C--:B------:R-:W-:Y:S01]  /*7690*/  FMUL R44, R44, R154.reuse ;  /* 0x0000009a2c2c7220 */ /* 0x080fe20000400000 */
[----:B------:R-:W-:Y:S01]  /*76a0*/  ISETP.GT.AND P1, PT, R3, 0x18, PT ;  /* 0x000000180300780c */ /* 0x000fe20003f24270 */
[-C--:B------:R-:W-:Y:S01]  /*76b0*/  FMUL R45, R45, R154.reuse ;  /* 0x0000009a2d2d7220 */ /* 0x080fe20000400000 */
[----:B------:R-:W-:Y:S01]  /*76c0*/  F2FP.BF16.F32.PACK_AB R33, RZ, R33 ;  /* 0x00000021ff21723e */ /* 0x000fe200000010ff */
[----:B------:R-:W-:Y:S01]  /*76d0*/  @P3 STG.E.U16 desc[UR36][R6.64+0x12], R31 ;  /* 0x0000121f06003986 */ /* 0x000fe2000c101524 */
[----:B------:R-:W-:Y:S01]  /*76e0*/  ISETP.GT.AND P3, PT, R0, 0x8, P0 ;  /* 0x000000080000780c */ /* 0x000fe20000764270 */
[-C--:B------:R-:W-:Y:S01]  /*76f0*/  FMUL R46, R46, R154.reuse ;  /* 0x0000009a2e2e7220 */ /* 0x080fe20000400000 */
[----:B------:R-:W-:Y:S01]  /*7700*/  ISETP.GT.AND P0, PT, R3, 0x19, PT ;  /* 0x000000190300780c */ /* 0x000fe20003f04270 */
[----:B------:R-:W-:Y:S01]  /*7710*/  @P4 STG.E.U16 desc[UR36][R4.64+0x20], R32 ;  /* 0x0000202004004986 */ /* 0x000fe2000c101524 */
[C---:B------:R-:W-:Y:S01]  /*7720*/  ISETP.GT.AND P4, PT, R0.reuse, RZ, P1 ;  /* 0x000000ff0000720c */ /* 0x040fe20000f84270 */
[----:B------:R-:W-:Y:S01]  /*7730*/  FMUL R47, R47, R154 ;  /* 0x0000009a2f2f7220 */ /* 0x000fe20000400000 */
[----:B------:R-:W-:Y:S01]  /*7740*/  F2FP.BF16.F32.PACK_AB R34, RZ, R34 ;  /* 0x00000022ff22723e */ /* 0x000fe200000010ff */
[----:B------:R-:W-:Y:S01]  /*7750*/  @P5 STG.E.U16 desc[UR36][R4.64+0x22], R33 ;  /* 0x0000222104005986 */ /* 0x000fe2000c101524 */
[----:B------:R-:W-:Y:S01]  /*7760*/  ISETP.GT.AND P5, PT, R0, RZ, P0 ;  /* 0x000000ff0000720c */ /* 0x000fe200007a4270 */
[----:B------:R-:W-:Y:S01]  /*7770*/  FMUL R48, R48, R154 ;  /* 0x0000009a30307220 */ /* 0x000fe20000400000 */
[----:B------:R-:W-:Y:S01]  /*7780*/  F2FP.BF16.F32.PACK_AB R35, RZ, R35 ;  /* 0x00000023ff23723e */ /* 0x000fe200000010ff */
[----:B------:R-:W-:Y:S01]  /*7790*/  @P2 STG.E.U16 desc[UR36][R6.64+0x20], R34 ;  /* 0x0000202206002986 */ /* 0x000fe2000c101524 */
[----:B------:R-:W-:Y:S01]  /*77a0*/  F2FP.BF16.F32.PACK_AB R36, RZ, R36 ;  /* 0x00000024ff24723e */ /* 0x000fe200000010ff */
[-C--:B------:R-:W-:Y:S01]  /*77b0*/  FMUL R49, R49, R154.reuse ;  /* 0x0000009a31317220 */ /* 0x080fe20000400000 */
[----:B------:R-:W-:Y:S01]  /*77c0*/  ISETP.GT.AND P2, PT, R0, 0x8, P1 ;  /* 0x000000080000780c */ /* 0x000fe20000f44270 */
[----:B------:R-:W-:Y:S01]  /*77d0*/  @P3 STG.E.U16 desc[UR36][R6.64+0x22], R35 ;  /* 0x0000222306003986 */ /* 0x000fe2000c101524 */
[----:B------:R-:W-:Y:S01]  /*77e0*/  ISETP.GT.AND P1, PT, R3, 0x20, PT ;  /* 0x000000200300780c */ /* 0x000fe20003f24270 */
[-C--:B------:R-:W-:Y:S01]  /*77f0*/  FMUL R50, R50, R154.reuse ;  /* 0x0000009a32327220 */ /* 0x080fe20000400000 */
[----:B------:R-:W-:Y:S01]  /*7800*/  F2FP.BF16.F32.PACK_AB R37, RZ, R37 ;  /* 0x00000025ff25723e */ /* 0x000fe200000010ff */
[----:B------:R-:W-:Y:S01]  /*7810*/  @P4 STG.E.U16 desc[UR36][R4.64+0x30], R36 ;  /* 0x0000302404004986 */ /* 0x000fe2000c101524 */
[C---:B------:R-:W-:Y:S01]  /*7820*/  ISETP.GT.AND P3, PT, R0.reuse, 0x8, P0 ;  /* 0x000000080000780c */ /* 0x040fe20000764270 */
[-C--:B------:R-:W-:Y:S01]  /*7830*/  FMUL R51, R51, R154.reuse ;  /* 0x0000009a33337220 */ /* 0x080fe20000400000 */
[----:B------:R-:W-:Y:S01]  /*7840*/  ISETP.GT.AND P0, PT, R3, 0x21, PT ;  /* 0x000000210300780c */ /* 0x000fe20003f04270 */
[----:B------:R-:W-:Y:S01]  /*7850*/  @P5 STG.E.U16 desc[UR36][R4.64+0x32], R37 ;  /* 0x0000322504005986 */ /* 0x000fe2000c101524 */
[----:B------:R-:W-:Y:S01]  /*7860*/  ISETP.GT.AND P4, PT, R0, RZ, P1 ;  /* 0x000000ff0000720c */ /* 0x000fe20000f84270 */
[----:B------:R-:W-:Y:S01]  /*7870*/  FMUL R52, R52, R154 ;  /* 0x0000009a34347220 */ /* 0x000fe20000400000 */
[----:B------:R-:W-:Y:S01]  /*7880*/  F2FP.BF16.F32.PACK_AB R38, RZ, R38 ;  /* 0x00000026ff26723e */ /* 0x000fe200000010ff */
[-C--:B------:R-:W-:Y:S01]  /*7890*/  FMUL R53, R53, R154.reuse ;  /* 0x0000009a35357220 */ /* 0x080fe20000400000 */
        /* <DEDUP_REMOVED lines=325> */
[----:B------:R-:W-:Y:S01]  /*8cf0*/  FMUL R151, R151, R154 ;  /* 0x0000009a97977220 */ /* 0x000fe20000400000 */
[----:B------:R-:W-:Y:S01]  /*8d00*/  ISETP.GT.AND P2, PT, R0, 0x8, P1 ;  /* 0x000000080000780c */ /* 0x000fe20000f44270 */
[----:B------:R-:W-:Y:S01]  /*8d10*/  @P3 STG.E.U16 desc[UR36][R6.64+0x132], R103 ;  /* 0x0001326706003986 */ /* 0x000fe2000c101524 */
[----:B------:R-:W-:-:S02]  /*8d20*/  ISETP.GT.AND P1, PT, R3, 0xa8, PT ;  /* 0x000000a80300780c */ /* 0x000fc40003f24270 */
[----:B------:R-:W-:Y:S01]  /*8d30*/  F2FP.BF16.F32.PACK_AB R105, RZ, R105 ;  /* 0x00000069ff69723e */ /* 0x000fe200000010ff */
[----:B------:R-:W-:Y:S01]  /*8d40*/  @P4 STG.E.U16 desc[UR36][R4.64+0x140], R104 ;  /* 0x0001406804004986 */ /* 0x000fe2000c101524 */
[C---:B------:R-:W-:Y:S02]  /*8d50*/  ISETP.GT.AND P3, PT, R0.reuse, 0x8, P0 ;  /* 0x000000080000780c */ /* 0x040fe40000764270 */
[----:B------:R-:W-:Y:S01]  /*8d60*/  ISETP.GT.AND P0, PT, R3, 0xa9, PT ;  /* 0x000000a90300780c */ /* 0x000fe20003f04270 */
[----:B------:R-:W-:Y:S01]  /*8d70*/  @P5 STG.E.U16 desc[UR36][R4.64+0x142], R105 ;  /* 0x0001426904005986 */ /* 0x000fe2000c101524 */
[C---:B------:R-:W-:Y:S02]  /*8d80*/  ISETP.GT.AND P4, PT, R0.reuse, RZ, P1 ;  /* 0x000000ff0000720c */ /* 0x040fe40000f84270 */
[----:B------:R-:W-:Y:S02]  /*8d90*/  F2FP.BF16.F32.PACK_AB R106, RZ, R106 ;  /* 0x0000006aff6a723e */ /* 0x000fe400000010ff */
[----:B------:R-:W-:-:S02]  /*8da0*/  ISETP.GT.AND P5, PT, R0, RZ, P0 ;  /* 0x000000ff0000720c */ /* 0x000fc400007a4270 */
[----:B------:R-:W-:Y:S01]  /*8db0*/  F2FP.BF16.F32.PACK_AB R107, RZ, R107 ;  /* 0x0000006bff6b723e */ /* 0x000fe200000010ff */
[----:B------:R-:W-:Y:S01]  /*8dc0*/  @P2 STG.E.U16 desc[UR36][R6.64+0x140], R106 ;  /* 0x0001406a06002986 */ /* 0x000fe2000c101524 */
[----:B------:R-:W-:Y:S02]  /*8dd0*/  F2FP.BF16.F32.PACK_AB R108, RZ, R108 ;  /* 0x0000006cff6c723e */ /* 0x000fe400000010ff */
[C---:B------:R-:W-:Y:S01]  /*8de0*/  ISETP.GT.AND P2, PT, R0.reuse, 0x8, P1 ;  /* 0x000000080000780c */ /* 0x040fe20000f44270 */
[----:B------:R-:W-:Y:S01]  /*8df0*/  @P3 STG.E.U16 desc[UR36][R6.64+0x142], R107 ;  /* 0x0001426b06003986 */ /* 0x000fe2000c101524 */
[----:B------:R-:W-:Y:S02]  /*8e00*/  ISETP.GT.AND P1, PT, R3, 0xb0, PT ;  /* 0x000000b00300780c */ /* 0x000fe40003f24270 */
[----:B------:R-:W-:Y:S01]  /*8e10*/  F2FP.BF16.F32.PACK_AB R109, RZ, R109 ;  /* 0x0000006dff6d723e */ /* 0x000fe200000010ff */
[----:B------:R-:W-:Y:S01]  /*8e20*/  @P4 STG.E.U16 desc[UR36][R4.64+0x150], R108 ;  /* 0x0001506c04004986 */ /* 0x000fe2000c101524 */
[----:B------:R-:W-:-:S02]  /*8e30*/  ISETP.GT.AND P3, PT, R0, 0x8, P0 ;  /* 0x000000080000780c */ /* 0x000fc40000764270 */
[----:B------:R-:W-:Y:S01]  /*8e40*/  ISETP.GT.AND P0, PT, R3, 0xb1, PT ;  /* 0x000000b10300780c */ /* 0x000fe20003f04270 */
[----:B------:R-:W-:Y:S01]  /*8e50*/  @P5 STG.E.U16 desc[UR36][R4.64+0x152], R109 ;  /* 0x0001526d04005986 */ /* 0x000fe2000c101524 */
[C---:B------:R-:W-:Y:S02]  /*8e60*/  ISETP.GT.AND P4, PT, R0.reuse, RZ, P1 ;  /* 0x000000ff0000720c */ /* 0x040fe40000f84270 */
[----:B------:R-:W-:Y:S02]  /*8e70*/  F2FP.BF16.F32.PACK_AB R110, RZ, R110 ;  /* 0x0000006eff6e723e */ /* 0x000fe400000010ff */
[----:B------:R-:W-:Y:S02]  /*8e80*/  ISETP.GT.AND P5, PT, R0, RZ, P0 ;  /* 0x000000ff0000720c */ /* 0x000fe400007a4270 */
[----:B------:R-:W-:Y:S01]  /*8e90*/  F2FP.BF16.F32.PACK_AB R111, RZ, R111 ;  /* 0x0000006fff6f723e */ /* 0x000fe200000010ff */
[----:B------:R-:W-:Y:S01]  /*8ea0*/  @P2 STG.E.U16 desc[UR36][R6.64+0x150], R110 ;  /* 0x0001506e06002986 */ /* 0x000fe2000c101524 */
[----:B------:R-:W-:-:S02]  /*8eb0*/  F2FP.BF16.F32.PACK_AB R112, RZ, R112 ;  /* 0x00000070ff70723e */ /* 0x000fc400000010ff */
[C---:B------:R-:W-:Y:S01]  /*8ec0*/  ISETP.GT.AND P2, PT, R0.reuse, 0x8, P1 ;  /* 0x000000080000780c */ /* 0x040fe20000f44270 */
[----:B------:R-:W-:Y:S01]  /*8ed0*/  @P3 STG.E.U16 desc[UR36][R6.64+0x152], R111 ;  /* 0x0001526f06003986 */ /* 0x000fe2000c101524 */
[C---:B------:R-:W-:Y:S02]  /*8ee0*/  ISETP.GT.AND P1, PT, R3.reuse, 0xb8, PT ;  /* 0x000000b80300780c */ /* 0x040fe40003f24270 */
[----:B------:R-:W-:Y:S01]  /*8ef0*/  F2FP.BF16.F32.PACK_AB R113, RZ, R113 ;  /* 0x00000071ff71723e */ /* 0x000fe200000010ff */
[----:B------:R-:W-:Y:S01]  /*8f00*/  @P4 STG.E.U16 desc[UR36][R4.64+0x160], R112 ;  /* 0x0001607004004986 */ /* 0x000fe2000c101524 */
[C---:B------:R-:W-:Y:S02]  /*8f10*/  ISETP.GT.AND P3, PT, R0.reuse, 0x8, P0 ;  /* 0x000000080000780c */ /* 0x040fe40000764270 */
[----:B------:R-:W-:Y:S01]  /*8f20*/  ISETP.GT.AND P0, PT, R3, 0xb9, PT ;  /* 0x000000b90300780c */ /* 0x000fe20003f04270 */
[----:B------:R-:W-:Y:S01]  /*8f30*/  @P5 STG.E.U16 desc[UR36][R4.64+0x162], R113 ;  /* 0x0001627104005986 */ /* 0x000fe2000c101524 */
[----:B------:R-:W-:-:S02]  /*8f40*/  ISETP.GT.AND P4, PT, R0, RZ, P1 ;  /* 0x000000ff0000720c */ /* 0x000fc40000f84270 */
[----:B------:R-:W-:Y:S02]  /*8f50*/  F2FP.BF16.F32.PACK_AB R114, RZ, R114 ;  /* 0x00000072ff72723e */ /* 0x000fe400000010ff */
[C---:B------:R-:W-:Y:S02]  /*8f60*/  ISETP.GT.AND P5, PT, R0.reuse, RZ, P0 ;  /* 0x000000ff0000720c */ /* 0x040fe400007a4270 */
[----:B------:R-:W-:Y:S01]  /*8f70*/  F2FP.BF16.F32.PACK_AB R115, RZ, R115 ;  /* 0x00000073ff73723e */ /* 0x000fe200000010ff */
[----:B------:R-:W-:Y:S01]  /*8f80*/  @P2 STG.E.U16 desc[UR36][R6.64+0x160], R114 ;  /* 0x0001607206002986 */ /* 0x000fe2000c101524 */
[----:B------:R-:W-:Y:S02]  /*8f90*/  F2FP.BF16.F32.PACK_AB R116, RZ, R116 ;  /* 0x00000074ff74723e */ /* 0x000fe400000010ff */
        /* <DEDUP_REMOVED lines=65> */
[----:B------:R-:W-:Y:S02]  /*93b0*/  ISETP.GT.AND P5, PT, R0, RZ, P0 ;  /* 0x000000ff0000720c */ /* 0x000fe400007a4270 */
[----:B------:R-:W-:Y:S02]  /*93c0*/  F2FP.BF16.F32.PACK_AB R134, RZ, R134 ;  /* 0x00000086ff86723e */ /* 0x000fe400000010ff */
[----:B------:R-:W-:Y:S02]  /*93d0*/  F2FP.BF16.F32.PACK_AB R135, RZ, R135 ;  /* 0x00000087ff87723e */ /* 0x000fe400000010ff */
[----:B------:R-:W-:Y:S01]  /*93e0*/  F2FP.BF16.F32.PACK_AB R136, RZ, R136 ;  /* 0x00000088ff88723e */ /* 0x000fe200000010ff */
[----:B------:R-:W-:Y:S01]  /*93f0*/  @P2 STG.E.U16 desc[UR36][R6.64+0x1b0], R134 ;  /* 0x0001b08606002986 */ /* 0x000fe2000c101524 */
[----:B------:R-:W-:-:S02]  /*9400*/  F2FP.BF16.F32.PACK_AB R137, RZ, R137 ;  /* 0x00000089ff89723e */ /* 0x000fc400000010ff */
[C---:B------:R-:W-:Y:S01]  /*9410*/  ISETP.GT.AND P1, PT, R0.reuse, 0x8, P1 ;  /* 0x000000080000780c */ /* 0x040fe20000f24270 */
[----:B------:R-:W-:Y:S01]  /*9420*/  @P3 STG.E.U16 desc[UR36][R6.64+0x1b2], R135 ;  /* 0x0001b28706003986 */ /* 0x000fe2000c101524 */
[C---:B------:R-:W-:Y:S02]  /*9430*/  ISETP.GT.AND P2, PT, R0.reuse, 0x8, P0 ;  /* 0x000000080000780c */ /* 0x040fe40000744270 */
[C---:B------:R-:W-:Y:S01]  /*9440*/  ISETP.GT.AND P0, PT, R3.reuse, 0xe9, PT ;  /* 0x000000e90300780c */ /* 0x040fe20003f04270 */
[----:B------:R-:W-:Y:S01]  /*9450*/  @P4 STG.E.U16 desc[UR36][R4.64+0x1c0], R136 ;  /* 0x0001c08804004986 */ /* 0x000fe2000c101524 */
[----:B------:R-:W-:Y:S02]  /*9460*/  ISETP.GT.AND P4, PT, R3, 0xe8, PT ;  /* 0x000000e80300780c */ /* 0x000fe40003f84270 */
[----:B------:R-:W-:Y:S01]  /*9470*/  F2FP.BF16.F32.PACK_AB R138, RZ, R138 ;  /* 0x0000008aff8a723e */ /* 0x000fe200000010ff */
[----:B------:R-:W-:Y:S01]  /*9480*/  @P5 STG.E.U16 desc[UR36][R4.64+0x1c2], R137 ;  /* 0x0001c28904005986 */ /* 0x000fe2000c101524 */
[----:B------:R-:W-:-:S02]  /*9490*/  ISETP.GT.AND P5, PT, R0, RZ, P4 ;  /* 0x000000ff0000720c */ /* 0x000fc400027a4270 */
[----:B------:R-:W-:Y:S01]  /*94a0*/  F2FP.BF16.F32.PACK_AB R139, RZ, R139 ;  /* 0x0000008bff8b723e */ /* 0x000fe200000010ff */
[----:B------:R-:W-:Y:S01]  /*94b0*/  @P1 STG.E.U16 desc[UR36][R6.64+0x1c0], R138 ;  /* 0x0001c08a06001986 */ /* 0x000fe2000c101524 */
[----:B------:R-:W-:Y:S02]  /*94c0*/  F2FP.BF16.F32.PACK_AB R140, RZ, R140 ;  /* 0x0000008cff8c723e */ /* 0x000fe400000010ff */
[C---:B------:R-:W-:Y:S01]  /*94d0*/  ISETP.GT.AND P3, PT, R0.reuse, RZ, P0 ;  /* 0x000000ff0000720c */ /* 0x040fe20000764270 */
[----:B------:R-:W-:Y:S01]  /*94e0*/  @P2 STG.E.U16 desc[UR36][R6.64+0x1c2], R139 ;  /* 0x0001c28b06002986 */ /* 0x000fe2000c101524 */
[C---:B------:R-:W-:Y:S02]  /*94f0*/  ISETP.GT.AND P4, PT, R0.reuse, 0x8, P4 ;  /* 0x000000080000780c */ /* 0x040fe40002784270 */
[----:B------:R-:W-:Y:S02]  /*9500*/  F2FP.BF16.F32.PACK_AB R141, RZ, R141 ;  /* 0x0000008dff8d723e */ /* 0x000fe400000010ff */
[----:B------:R-:W-:Y:S01]  /*9510*/  F2FP.BF16.F32.PACK_AB R142, RZ, R142 ;  /* 0x0000008eff8e723e */ /* 0x000fe200000010ff */
[----:B------:R-:W-:Y:S01]  /*9520*/  @P5 STG.E.U16 desc[UR36][R4.64+0x1d0], R140 ;  /* 0x0001d08c04005986 */ /* 0x000fe2000c101524 */
[----:B------:R-:W-:-:S02]  /*9530*/  ISETP.GT.AND P5, PT, R0, 0x8, P0 ;  /* 0x000000080000780c */ /* 0x000fc400007a4270 */
[----:B------:R-:W-:Y:S02]  /*9540*/  F2FP.BF16.F32.PACK_AB R143, RZ, R143 ;  /* 0x0000008fff8f723e */ /* 0x000fe400000010ff */
[C---:B------:R-:W-:Y:S01]  /*9550*/  ISETP.GT.AND P0, PT, R3.reuse, 0xf1, PT ;  /* 0x000000f10300780c */ /* 0x040fe20003f04270 */
[----:B------:R-:W-:Y:S01]  /*9560*/  @P3 STG.E.U16 desc[UR36][R4.64+0x1d2], R141 ;  /* 0x0001d28d04003986 */ /* 0x000fe2000c101524 */
[----:B------:R-:W-:Y:S02]  /*9570*/  ISETP.GT.AND P3, PT, R3, 0xf0, PT ;  /* 0x000000f00300780c */ /* 0x000fe40003f64270 */
[----:B------:R-:W-:Y:S01]  /*9580*/  F2FP.BF16.F32.PACK_AB R144, RZ, R144 ;  /* 0x00000090ff90723e */ /* 0x000fe200000010ff */
[----:B------:R-:W-:Y:S01]  /*9590*/  @P4 STG.E.U16 desc[UR36][R6.64+0x1d0], R142 ;  /* 0x0001d08e06004986 */ /* 0x000fe2000c101524 */
[C---:B------:R-:W-:Y:S02]  /*95a0*/  ISETP.GT.AND P4, PT, R0.reuse, RZ, P3 ;  /* 0x000000ff0000720c */ /* 0x040fe40001f84270 */
[----:B------:R-:W-:Y:S01]  /*95b0*/  F2FP.BF16.F32.PACK_AB R145, RZ, R145 ;  /* 0x00000091ff91723e */ /* 0x000fe200000010ff */
[----:B------:R-:W-:Y:S01]  /*95c0*/  @P5 STG.E.U16 desc[UR36][R6.64+0x1d2], R143 ;  /* 0x0001d28f06005986 */ /* 0x000fe2000c101524 */
[----:B------:R-:W-:-:S02]  /*95d0*/  ISETP.GT.AND P5, PT, R0, RZ, P0 ;  /* 0x000000ff0000720c */ /* 0x000fc400007a4270 */
[C---:B------:R-:W-:Y:S02]  /*95e0*/  ISETP.GT.AND P2, PT, R3.reuse, 0xf8, PT ;  /* 0x000000f80300780c */ /* 0x040fe40003f44270 */
[----:B------:R-:W-:Y:S02]  /*95f0*/  ISETP.GT.AND P1, PT, R3, 0xf9, PT ;  /* 0x000000f90300780c */ /* 0x000fe40003f24270 */
[C---:B------:R-:W-:Y:S02]  /*9600*/  ISETP.GT.AND P3, PT, R0.reuse, 0x8, P3 ;  /* 0x000000080000780c */ /* 0x040fe40001f64270 */
[C---:B------:R-:W-:Y:S01]  /*9610*/  ISETP.GT.AND P0, PT, R0.reuse, 0x8, P0 ;  /* 0x000000080000780c */ /* 0x040fe20000704270 */
[----:B------:R-:W-:Y:S01]  /*9620*/  @P4 STG.E.U16 desc[UR36][R4.64+0x1e0], R144 ;  /* 0x0001e09004004986 */ /* 0x000fe2000c101524 */
[C---:B------:R-:W-:Y:S02]  /*9630*/  ISETP.GT.AND P4, PT, R0.reuse, RZ, P1 ;  /* 0x000000ff0000720c */ /* 0x040fe40000f84270 */
[----:B------:R-:W-:Y:S01]  /*9640*/  F2FP.BF16.F32.PACK_AB R146, RZ, R146 ;  /* 0x00000092ff92723e */ /* 0x000fe200000010ff */
[----:B------:R-:W-:Y:S01]  /*9650*/  @P5 STG.E.U16 desc[UR36][R4.64+0x1e2], R145 ;  /* 0x0001e29104005986 */ /* 0x000fe2000c101524 */
[----:B------:R-:W-:-:S02]  /*9660*/  ISETP.GT.AND P5, PT, R0, RZ, P2 ;  /* 0x000000ff0000720c */ /* 0x000fc400017a4270 */
[C---:B------:R-:W-:Y:S02]  /*9670*/  ISETP.GT.AND P2, PT, R0.reuse, 0x8, P2 ;  /* 0x000000080000780c */ /* 0x040fe40001744270 */
[----:B------:R-:W-:Y:S01]  /*9680*/  F2FP.BF16.F32.PACK_AB R147, RZ, R147 ;  /* 0x00000093ff93723e */ /* 0x000fe200000010ff */
[----:B------:R-:W-:Y:S01]  /*9690*/  @P3 STG.E.U16 desc[UR36][R6.64+0x1e0], R146 ;  /* 0x0001e09206003986 */ /* 0x000fe2000c101524 */
[----:B------:R-:W-:Y:S02]  /*96a0*/  ISETP.GT.AND P1, PT, R0, 0x8, P1 ;  /* 0x000000080000780c */ /* 0x000fe40000f24270 */
[----:B------:R-:W-:Y:S01]  /*96b0*/  F2FP.BF16.F32.PACK_AB R148, RZ, R148 ;  /* 0x00000094ff94723e */ /* 0x000fe200000010ff */
[----:B------:R-:W-:Y:S01]  /*96c0*/  @P0 STG.E.U16 desc[UR36][R6.64+0x1e2], R147 ;  /* 0x0001e29306000986 */ /* 0x000fe2000c101524 */
[----:B------:R-:W-:Y:S02]  /*96d0*/  F2FP.BF16.F32.PACK_AB R149, RZ, R149 ;  /* 0x00000095ff95723e */ /* 0x000fe400000010ff */
[----:B------:R-:W-:Y:S01]  /*96e0*/  F2FP.BF16.F32.PACK_AB R150, RZ, R150 ;  /* 0x00000096ff96723e */ /* 0x000fe200000010ff */
[----:B------:R-:W-:Y:S01]  /*96f0*/  @P5 STG.E.U16 desc[UR36][R4.64+0x1f0], R148 ;  /* 0x0001f09404005986 */ /* 0x000fe2000c101524 */
[----:B------:R-:W-:-:S03]  /*9700*/  F2FP.BF16.F32.PACK_AB R151, RZ, R151 ;  /* 0x00000097ff97723e */ /* 0x000fc600000010ff */
[----:B------:R0:W-:Y:S02]  /*9710*/  @P4 STG.E.U16 desc[UR36][R4.64+0x1f2], R149 ;  /* 0x0001f29504004986 */ /* 0x0001e4000c101524 */
[----:B0-----:R-:W-:Y:S02]  /*9720*/  @P2 IMAD.MOV.U32 R4, RZ, RZ, R6 ;  /* 0x000000ffff042224 */ /* 0x001fe400078e0006 */
[----:B------:R-:W-:-:S05]  /*9730*/  @P2 IMAD.MOV.U32 R5, RZ, RZ, R7 ;  /* 0x000000ffff052224 */ /* 0x000fca00078e0007 */
[----:B------:R0:W-:Y:S04]  /*9740*/  @P2 STG.E.U16 desc[UR36][R4.64+0x1f0], R150 ;  /* 0x0001f09604002986 */ /* 0x0001e8000c101524 */
[----:B------:R0:W-:Y:S02]  /*9750*/  @P1 STG.E.U16 desc[UR36][R6.64+0x1f2], R151 ;  /* 0x0001f29706001986 */ /* 0x0001e4000c101524 */
.L_x_283:
[----:B------:R-:W-:Y:S05]  /*9760*/  BSYNC B0 ;  /* 0x0000000000007941 */ /* 0x000fea0003800000 */
.L_x_29:
[----:B------:R-:W-:Y:S01]  /*9770*/  ULDC UR4, c[0x0][0xc] ;  /* 0x0000030000047ab9 */ /* 0x000fe20000000800 */
[----:B------:R-:W-:Y:S01]  /*9780*/  ULDC UR5, c[0x0][0x10] ;  /* 0x0000040000057ab9 */ /* 0x000fe20000000800 */
[----:B0-----:R-:W0:Y:S01]  /*9790*/  LDC R3, c[0x0][0x14] ;  /* 0x00000500ff037b82 */ /* 0x001e220000000800 */
[----:B------:R-:W-:Y:S01]  /*97a0*/  UIMAD.WIDE.U32 UR4, UR4, UR5, URZ ;  /* 0x00000005040472a5 */ /* 0x000fe2000f8e003f */
[----:B------:R-:W-:Y:S01]  /*97b0*/  PRMT R0, RZ, 0x7610, R0 ;  /* 0x00007610ff007816 */ /* 0x000fe20000000000 */
[----:B----45:R-:W-:Y:S02]  /*97c0*/  IMAD.MOV.U32 R152, RZ, RZ, -0x1 ;  /* 0xffffffffff987424 */ /* 0x030fe400078e00ff */
[----:B------:R-:W-:Y:S02]  /*97d0*/  IMAD.MOV.U32 R23, RZ, RZ, -0x1 ;  /* 0xffffffffff177424 */ /* 0x000fe400078e00ff */
[----:B0-----:R-:W-:-:S04]  /*97e0*/  IMAD.WIDE.U32 R16, R3, UR4, R16 ;  /* 0x0000000403107c25 */ /* 0x001fc8000f8e0010 */
[----:B------:R-:W-:Y:S01]  /*97f0*/  IMAD R3, R3, UR5, RZ ;  /* 0x0000000503037c24 */ /* 0x000fe2000f8e02ff */
[----:B------:R-:W-:Y:S02]  /*9800*/  ULDC.64 UR4, c[0x0][0x650] ;  /* 0x0001940000047ab9 */ /* 0x000fe40000000a00 */
[----:B------:R-:W-:Y:S01]  /*9810*/  ISETP.GE.U32.AND P0, PT, R16, UR4, PT ;  /* 0x0000000410007c0c */ /* 0x000fe2000bf06070 */
[----:B------:R-:W-:-:S05]  /*9820*/  IMAD.IADD R17, R17, 0x1, R3 ;  /* 0x0000000111117824 */ /* 0x000fca00078e0203 */
[----:B------:R-:W-:-:S13]  /*9830*/  ISETP.GE.U32.AND.EX P0, PT, R17, UR5, PT, P0 ;  /* 0x0000000511007c0c */ /* 0x000fda000bf06100 */
[----:B------:R-:W-:Y:S05]  /*9840*/  @P0 BRA `(.L_x_284) ;  /* 0x0000000400640947 */ /* 0x000fea0003800000 */
[----:B------:R-:W0:Y:S01]  /*9850*/  S2R R12, SR_CTAID.X ;  /* 0x00000000000c7919 */ /* 0x000e220000002500 */
[----:B------:R-:W4:Y:S01]  /*9860*/  LDC.64 R10, c[0x0][0x628] ;  /* 0x00018a00ff0a7b82 */ /* 0x000f220000000a00 */
[----:B------:R-:W-:Y:S01]  /*9870*/  ULDC UR4, c[0x0][0x150] ;  /* 0x0000540000047ab9 */ /* 0x000fe20000000800 */
[----:B-123--:R-:W-:Y:S01]  /*9880*/  IMAD.MOV.U32 R8, RZ, RZ, R16 ;  /* 0x000000ffff087224 */ /* 0x00efe200078e0010 */
[----:B------:R-:W1:Y:S01]  /*9890*/  S2R R24, SR_CTAID.Y ;  /* 0x0000000000187919 */ /* 0x000e620000002600 */
[----:B------:R-:W-:-:S04]  /*98a0*/  IMAD.MOV.U32 R9, RZ, RZ, R17 ;  /* 0x000000ffff097224 */ /* 0x000fc800078e0011 */
[----:B------:R-:W2:Y:S08]  /*98b0*/  LDC R21, c[0x0][0x144] ;  /* 0x00005100ff157b82 */ /* 0x000eb00000000800 */
[----:B------:R-:W3:Y:S08]  /*98c0*/  LDC R0, c[0x0][0x630] ;  /* 0x00018c00ff007b82 */ /* 0x000ef00000000800 */
[----:B------:R-:W1:Y:S01]  /*98d0*/  LDC.64 R14, c[0x0][0x620] ;  /* 0x00018800ff0e7b82 */ /* 0x000e620000000a00 */
[----:B----4-:R-:W-:-:S04]  /*98e0*/  ISETP.NE.U32.AND P0, PT, R10, RZ, PT ;  /* 0x000000ff0a00720c */ /* 0x010fc80003f05070 */
[----:B------:R-:W-:Y:S02]  /*98f0*/  ISETP.NE.AND.EX P0, PT, R11, RZ, PT, P0 ;  /* 0x000000ff0b00720c */ /* 0x000fe40003f05300 */
[----:B0-----:R-:W-:-:S05]  /*9900*/  I2FP.F32.U32 R3, R12 ;  /* 0x0000000c00037245 */ /* 0x001fca0000201000 */
[----:B------:R-:W-:-:S04]  /*9910*/  FMUL R3, R3, UR4 ;  /* 0x0000000403037c20 */ /* 0x000fc80008400000 */
[----:B------:R0:W4:Y:S02]  /*9920*/  F2I.U32.TRUNC.NTZ R20, R3 ;  /* 0x0000000300147305 */ /* 0x000124000020f000 */
[----:B--23--:R-:W-:Y:S05]  /*9930*/  @!P0 BRA `(.L_x_285) ;  /* 0x0000000000288947 */ /* 0x00cfea0003800000 */
[----:B0-----:R-:W0:Y:S02]  /*9940*/  LDC R3, c[0x0][0x634] ;  /* 0x00018d00ff037b82 */ /* 0x001e240000000800 */
        /* <DEDUP_REMOVED lines=9> */
.L_x_285:
[----:B------:R-:W2:Y:S01]  /*99e0*/  LDC.64 R30, c[0x0][0x640] ;  /* 0x00019000ff1e7b82 */ /* 0x000ea20000000a00 */
[-CC-:B------:R-:W-:Y:S01]  /*99f0*/  SHF.R.U64 R23, R8, R0.reuse, R9.reuse ;  /* 0x0000000008177219 */ /* 0x180fe20000001209 */
[----:B----4-:R-:W-:Y:S01]  /*9a00*/  IMAD.MOV R20, RZ, RZ, -R20 ;  /* 0x000000ffff147224 */ /* 0x010fe200078e0a14 */
[----:B------:R-:W-:Y:S01]  /*9a10*/  SHF.R.U32.HI R0, RZ, R0, R9 ;  /* 0x00000000ff007219 */ /* 0x000fe20000011609 */
[----:B------:R-:W-:Y:S01]  /*9a20*/  ULDC UR4, c[0x0][0x154] ;  /* 0x0000550000047ab9 */ /* 0x000fe20000000800 */
[----:B0-----:R-:W-:Y:S01]  /*9a30*/  IADD3 R3, P0, RZ, -R23, RZ ;  /* 0x80000017ff037210 */ /* 0x001fe20007f1e0ff */
[----:B------:R-:W-:Y:S02]  /*9a40*/  IMAD R26, R21, R20, R12 ;  /* 0x00000014151a7224 */ /* 0x000fe400078e020c */
[----:B------:R-:W0:Y:S01]  /*9a50*/  LDC R6, c[0x0][0x618] ;  /* 0x00018600ff067b82 */ /* 0x000e220000000800 */
[----:B------:R-:W-:Y:S02]  /*9a60*/  IMAD.MOV.U32 R7, RZ, RZ, 0x1 ;  /* 0x00000001ff077424 */ /* 0x000fe400078e00ff */
[----:B------:R-:W-:-:S04]  /*9a70*/  IMAD.X R5, RZ, RZ, ~R0, P0 ;  /* 0x000000ffff057224 */ /* 0x000fc800000e0e00 */
[-C--:B-1----:R-:W-:Y:S01]  /*9a80*/  IMAD R0, R5, R14.reuse, RZ ;  /* 0x0000000e05007224 */ /* 0x082fe200078e02ff */
[----:B------:R-:W1:Y:S01]  /*9a90*/  LDC R8, c[0x0][0x608] ;  /* 0x00018200ff087b82 */ /* 0x000e620000000800 */
[----:B------:R-:W-:-:S04]  /*9aa0*/  IMAD.WIDE.U32 R4, R3, R14, R16 ;  /* 0x0000000e03047225 */ /* 0x000fc800078e0010 */
[----:B------:R-:W-:Y:S01]  /*9ab0*/  IMAD R3, R3, R15, R0 ;  /* 0x0000000f03037224 */ /* 0x000fe200078e0200 */
[----:B------:R-:W-:Y:S02]  /*9ac0*/  I2FP.F32.U32 R0, R24 ;  /* 0x0000001800007245 */ /* 0x000fe40000201000 */
[----:B------:R-:W3:Y:S01]  /*9ad0*/  LDC R28, c[0x0][0x658] ;  /* 0x00019600ff1c7b82 */ /* 0x000ee20000000800 */
[----:B------:R-:W-:Y:S01]  /*9ae0*/  IMAD.IADD R3, R5, 0x1, R3 ;  /* 0x0000000105037824 */ /* 0x000fe200078e0203 */
[----:B--2---:R-:W-:Y:S01]  /*9af0*/  ISETP.NE.U32.AND P0, PT, R30, RZ, PT ;  /* 0x000000ff1e00720c */ /* 0x004fe20003f05070 */
[----:B------:R-:W-:Y:S01]  /*9b00*/  FMUL R0, R0, UR4 ;  /* 0x0000000400007c20 */ /* 0x000fe20008400000 */
[----:B------:R-:W-:Y:S02]  /*9b10*/  IMAD.MOV.U32 R5, RZ, RZ, -0x1 ;  /* 0xffffffffff057424 */ /* 0x000fe400078e00ff */
[----:B------:R-:W-:Y:S01]  /*9b20*/  ISETP.NE.AND.EX P0, PT, R31, RZ, PT, P0 ;  /* 0x000000ff1f00720c */ /* 0x000fe20003f05300 */
[----:B------:R2:W4:Y:S01]  /*9b30*/  F2I.U32.TRUNC.NTZ R13, R0 ;  /* 0x00000000000d7305 */ /* 0x000522000020f000 */
[----:B------:R-:W2:Y:S01]  /*9b40*/  LDC R15, c[0x0][0x148] ;  /* 0x00005200ff0f7b82 */ /* 0x000ea20000000800 */
[----:B0-----:R-:W-:-:S02]  /*9b50*/  SHF.R.U64 R12, R4, R6, R3 ;  /* 0x00000006040c7219 */ /* 0x001fc40000001203 */
[----:B------:R-:W-:-:S05]  /*9b60*/  SHF.R.U32.HI R3, RZ, R6, R3 ;  /* 0x00000006ff037219 */ /* 0x000fca0000011603 */
[----:B------:R-:W0:Y:S01]  /*9b70*/  LDC R20, c[0x0][0x600] ;  /* 0x00018000ff147b82 */ /* 0x000e220000000800 */
[-CC-:B-1----:R-:W-:Y:S02]  /*9b80*/  SHF.R.U64 R10, R12, R8.reuse, R3.reuse ;  /* 0x000000080c0a7219 */ /* 0x182fe40000001203 */
[----:B------:R-:W-:-:S05]  /*9b90*/  SHF.R.U32.HI R3, RZ, R8, R3 ;  /* 0x00000008ff037219 */ /* 0x000fca0000011603 */
[----:B------:R-:W1:Y:S01]  /*9ba0*/  LDC R21, c[0x0][0x648] ;  /* 0x00019200ff157b82 */ /* 0x000e620000000800 */
[-C--:B---3--:R-:W-:Y:S02]  /*9bb0*/  SHF.L.U32 R4, R5, R28.reuse, RZ ;  /* 0x0000001c05047219 */ /* 0x088fe400000006ff */
[-CC-:B------:R-:W-:Y:S02]  /*9bc0*/  SHF.R.U64 R14, R10, R28.reuse, R3.reuse ;  /* 0x0000001c0a0e7219 */ /* 0x180fe40000001203 */
[----:B------:R-:W-:Y:S02]  /*9bd0*/  SHF.R.U32.HI R5, RZ, R28, R3 ;  /* 0x0000001cff057219 */ /* 0x000fe40000011603 */
[----:B------:R-:W-:Y:S01]  /*9be0*/  LOP3.LUT R153, RZ, R4, RZ, 0x33, !PT ;  /* 0x00000004ff997212 */ /* 0x000fe200078e33ff */
[----:B------:R-:W3:Y:S01]  /*9bf0*/  LDC R25, c[0x0][0x638] ;  /* 0x00018e00ff197b82 */ /* 0x000ee20000000800 */
[----:B------:R-:W-:Y:S01]  /*9c00*/  SHF.L.U32 R28, R7, R28, RZ ;  /* 0x0000001c071c7219 */ /* 0x000fe200000006ff */
[----:B------:R-:W-:-:S06]  /*9c10*/  IMAD.MOV.U32 R4, RZ, RZ, R14 ;  /* 0x000000ffff047224 */ /* 0x000fcc00078e000e */
[----:B------:R-:W0:Y:S01]  /*9c20*/  LDC R27, c[0x0][0x610] ;  /* 0x00018400ff1b7b82 */ /* 0x000e220000000800 */
[----:B----4-:R-:W-:Y:S05]  /*9c30*/  @!P0 BRA `(.L_x_286) ;  /* 0x0000000000288947 */ /* 0x010fea0003800000 */
[----:B------:R-:W4:Y:S02]  /*9c40*/  LDC R3, c[0x0][0x64c] ;  /* 0x00019300ff037b82 */ /* 0x000f240000000800 */
[----:B----4-:R-:W-:-:S05]  /*9c50*/  IADD3 R3, P0, R14, R3, RZ ;  /* 0x000000030e037210 */ /* 0x010fca0007f1e0ff */
        /* <DEDUP_REMOVED lines=8> */
.L_x_286:
[----:B------:R-:W-:Y:S01]  /*9ce0*/  ISETP.NE.AND P0, PT, R2, 0x1, PT ;  /* 0x000000010200780c */ /* 0x000fe20003f05270 */
[----:B------:R-:W-:Y:S01]  /*9cf0*/  IMAD.MOV R13, RZ, RZ, -R13 ;  /* 0x000000ffff0d7224 */ /* 0x000fe200078e0a0d */
[----:B-12---:R-:W-:Y:S01]  /*9d00*/  SHF.R.U64 R0, R4, R21, R5 ;  /* 0x0000001504007219 */ /* 0x006fe20000001205 */
[----:B0-----:R-:W-:Y:S01]  /*9d10*/  VIADD R5, R20, 0xffffffff ;  /* 0xffffffff14057836 */ /* 0x001fe20000000000 */
[----:B------:R-:W-:-:S03]  /*9d20*/  LOP3.LUT R153, R10, R153, RZ, 0xc0, !PT ;  /* 0x000000990a997212 */ /* 0x000fc600078ec0ff */
[----:B------:R-:W-:Y:S01]  /*9d30*/  IMAD.MOV R3, RZ, RZ, -R0 ;  /* 0x000000ffff037224 */ /* 0x000fe200078e0a00 */
[----:B------:R-:W-:Y:S01]  /*9d40*/  LOP3.LUT R5, R12, R5, RZ, 0xc0, !PT ;  /* 0x000000050c057212 */ /* 0x000fe200078ec0ff */
[----:B------:R-:W-:Y:S02]  /*9d50*/  IMAD R153, R28, R0, R153 ;  /* 0x000000001c997224 */ /* 0x000fe400078e0299 */
[----:B---3--:R-:W-:Y:S02]  /*9d60*/  IMAD R0, R3, R25, R14 ;  /* 0x0000001903007224 */ /* 0x008fe400078e020e */
[----:B------:R-:W-:Y:S02]  /*9d70*/  @P0 IMAD R26, R15, R13, R24 ;  /* 0x0000000d0f1a0224 */ /* 0x000fe400078e0218 */
[----:B------:R-:W-:Y:S02]  /*9d80*/  IMAD R4, R0, R20, R5 ;  /* 0x0000001400047224 */ /* 0x000fe400078e0205 */
[----:B------:R-:W-:-:S02]  /*9d90*/  IMAD R153, R153, R27, R26 ;  /* 0x0000001b99997224 */ /* 0x000fc400078e021a */
[----:B------:R-:W-:-:S03]  /*9da0*/  IMAD.MOV.U32 R3, RZ, RZ, 0x1 ;  /* 0x00000001ff037424 */ /* 0x000fc600078e00ff */
[----:B------:R-:W-:Y:S02]  /*9db0*/  SEL R152, R4, R153, !P0 ;  /* 0x0000009904987207 */ /* 0x000fe40004000000 */
[----:B------:R-:W-:Y:S02]  /*9dc0*/  PRMT R0, R3, 0x7610, R0 ;  /* 0x0000761003007816 */ /* 0x000fe40000000000 */
[----:B------:R-:W-:-:S07]  /*9dd0*/  SEL R153, R153, R4, !P0 ;  /* 0x0000000499997207 */ /* 0x000fce0004000000 */
.L_x_284:
[----:B------:R-:W-:-:S13]  /*9de0*/  LOP3.LUT P0, RZ, R0, 0xff, RZ, 0xc0, !PT ;  /* 0x000000ff00ff7812 */ /* 0x000fda000780c0ff */
[----:B------:R-:W-:Y:S05]  /*9df0*/  @P0 BRA `(.L_x_287) ;  /* 0xffffff7000800947 */ /* 0x000fea000383ffff */
[----:B------:R-:W-:Y:S05]  /*9e00*/  EXIT ;  /* 0x000000000000794d */ /* 0x000fea0003800000 */
.L_x_4:
[----:B0-----:R-:W-:Y:S01]  /*9e10*/  ULDC.64 UR4, c[0x0][0x650] ;  /* 0x0001940000047ab9 */ /* 0x001fe20000000a00 */
        /* <DEDUP_REMOVED lines=25> */
.L_x_289:
[--C-:B------:R-:W-:Y:S01]  /*9fb0*/  SHF.R.U64 R12, R10, R14, R11.reuse ;  /* 0x0000000e0a0c7219 */ /* 0x100fe2000000120b */
[----:B------:R-:W0:Y:S01]  /*9fc0*/  LDC R22, c[0x0][0x618] ;  /* 0x00018600ff167b82 */ /* 0x000e220000000800 */
[----:B------:R-:W-:Y:S01]  /*9fd0*/  I2FP.F32.U32 R6, R4 ;  /* 0x0000000400067245 */ /* 0x000fe20000201000 */
[----:B------:R-:W-:Y:S01]  /*9fe0*/  ULDC UR4, c[0x0][0x150] ;  /* 0x0000540000047ab9 */ /* 0x000fe20000000800 */
[----:B------:R-:W-:Y:S02]  /*9ff0*/  SHF.R.U32.HI R5, RZ, R14, R11 ;  /* 0x0000000eff057219 */ /* 0x000fe4000001160b */
[----:B------:R-:W-:Y:S01]  /*a000*/  IADD3 R9, P0, RZ, -R12, RZ ;  /* 0x8000000cff097210 */ /* 0x000fe20007f1e0ff */
[----:B------:R-:W-:Y:S01]  /*a010*/  FMUL R11, R6, UR4 ;  /* 0x00000004060b7c20 */ /* 0x000fe20008400000 */
[----:B------:R-:W-:Y:S01]  /*a020*/  ULDC UR4, c[0x0][0x154] ;  /* 0x0000550000047ab9 */ /* 0x000fe20000000800 */
[----:B------:R-:W1:Y:S02]  /*a030*/  LDC.64 R24, c[0x0][0x640] ;  /* 0x00019000ff187b82 */ /* 0x000e640000000a00 */
[----:B------:R-:W-:-:S02]  /*a040*/  IMAD.X R5, RZ, RZ, ~R5, P0 ;  /* 0x000000ffff057224 */ /* 0x000fc400000e0e05 */
[----:B------:R-:W2:Y:S01]  /*a050*/  F2I.U32.TRUNC.NTZ R11, R11 ;  /* 0x0000000b000b7305 */ /* 0x000ea2000020f000 */
[----:B------:R-:W-:-:S03]  /*a060*/  IMAD.WIDE.U32 R6, R9, R20, R16 ;  /* 0x0000001409067225 */ /* 0x000fc600078e0010 */
[----:B------:R-:W3:Y:S01]  /*a070*/  LDC R13, c[0x0][0x144] ;  /* 0x00005100ff0d7b82 */ /* 0x000ee20000000800 */
[----:B------:R-:W-:-:S04]  /*a080*/  IMAD R8, R5, R20, RZ ;  /* 0x0000001405087224 */ /* 0x000fc800078e02ff */
[----:B------:R-:W-:Y:S02]  /*a090*/  IMAD R5, R9, R21, R8 ;  /* 0x0000001509057224 */ /* 0x000fe400078e0208 */
[----:B------:R-:W-:Y:S01]  /*a0a0*/  IMAD.MOV.U32 R8, RZ, RZ, -0x1 ;  /* 0xffffffffff087424 */ /* 0x000fe200078e00ff */
[----:B------:R-:W4:Y:S01]  /*a0b0*/  LDC R14, c[0x0][0x608] ;  /* 0x00018200ff0e7b82 */ /* 0x000f220000000800 */
[----:B------:R-:W-:Y:S01]  /*a0c0*/  IMAD.IADD R5, R7, 0x1, R5 ;  /* 0x0000000107057824 */ /* 0x000fe200078e0205 */
[----:B------:R-:W-:-:S04]  /*a0d0*/  I2FP.F32.U32 R7, R3 ;  /* 0x0000000300077245 */ /* 0x000fc80000201000 */
[-C--:B0-----:R-:W-:Y:S01]  /*a0e0*/  SHF.R.U64 R10, R6, R22.reuse, R5 ;  /* 0x00000016060a7219 */ /* 0x081fe20000001205 */
[----:B--2---:R-:W-:Y:S01]  /*a0f0*/  IMAD.MOV R6, RZ, RZ, -R11 ;  /* 0x000000ffff067224 */ /* 0x004fe200078e0a0b */
[----:B------:R-:W0:Y:S01]  /*a100*/  LDC R9, c[0x0][0x658] ;  /* 0x00019600ff097b82 */ /* 0x000e220000000800 */
[----:B-1----:R-:W-:Y:S01]  /*a110*/  ISETP.NE.U32.AND P0, PT, R24, RZ, PT ;  /* 0x000000ff1800720c */ /* 0x002fe20003f05070 */
[----:B------:R-:W-:Y:S01]  /*a120*/  FMUL R7, R7, UR4 ;  /* 0x0000000407077c20 */ /* 0x000fe20008400000 */
[----:B------:R-:W-:Y:S02]  /*a130*/  SHF.R.U32.HI R5, RZ, R22, R5 ;  /* 0x00000016ff057219 */ /* 0x000fe40000011605 */
[----:B------:R-:W-:-:S03]  /*a140*/  ISETP.NE.AND.EX P0, PT, R25, RZ, PT, P0 ;  /* 0x000000ff1900720c */ /* 0x000fc60003f05300 */
[----:B------:R-:W1:Y:S01]  /*a150*/  LDC R20, c[0x0][0x148] ;  /* 0x00005200ff147b82 */ /* 0x000e620000000800 */
[----:B---3--:R-:W-:Y:S02]  /*a160*/  IMAD R23, R13, R6, R4 ;  /* 0x000000060d177224 */ /* 0x008fe400078e0204 */
[----:B------:R-:W-:-:S05]  /*a170*/  IMAD.MOV.U32 R6, RZ, RZ, 0x1 ;  /* 0x00000001ff067424 */ /* 0x000fca00078e00ff */
[----:B------:R-:W2:Y:S01]  /*a180*/  LDC R21, c[0x0][0x600] ;  /* 0x00018000ff157b82 */ /* 0x000ea20000000800 */
[-CC-:B----4-:R-:W-:Y:S02]  /*a190*/  SHF.R.U64 R13, R10, R14.reuse, R5.reuse ;  /* 0x0000000e0a0d7219 */ /* 0x190fe40000001205 */
[----:B------:R-:W-:Y:S02]  /*a1a0*/  SHF.R.U32.HI R4, RZ, R14, R5 ;  /* 0x0000000eff047219 */ /* 0x000fe40000011605 */
[----:B------:R3:W4:Y:S03]  /*a1b0*/  F2I.U32.TRUNC.NTZ R14, R7 ;  /* 0x00000007000e7305 */ /* 0x000726000020f000 */
[----:B------:R-:W1:Y:S01]  /*a1c0*/  LDC R26, c[0x0][0x648] ;  /* 0x00019200ff1a7b82 */ /* 0x000e620000000800 */
[-C--:B0-----:R-:W-:Y:S02]  /*a1d0*/  SHF.R.U64 R15, R13, R9.reuse, R4 ;  /* 0x000000090d0f7219 */ /* 0x081fe40000001204 */
[----:B------:R-:W-:-:S02]  /*a1e0*/  SHF.L.U32 R8, R8, R9, RZ ;  /* 0x0000000908087219 */ /* 0x000fc400000006ff */
[-C--:B------:R-:W-:Y:S01]  /*a1f0*/  SHF.R.U32.HI R5, RZ, R9.reuse, R4 ;  /* 0x00000009ff057219 */ /* 0x080fe20000011604 */
[----:B------:R-:W-:Y:S01]  /*a200*/  IMAD.MOV.U32 R4, RZ, RZ, R15 ;  /* 0x000000ffff047224 */ /* 0x000fe200078e000f */
[----:B------:R-:W-:Y:S01]  /*a210*/  SHF.L.U32 R22, R6, R9, RZ ;  /* 0x0000000906167219 */ /* 0x000fe200000006ff */
[----:B------:R-:W0:Y:S01]  /*a220*/  LDC R27, c[0x0][0x638] ;  /* 0x00018e00ff1b7b82 */ /* 0x000e220000000800 */
[----:B------:R-:W-:-:S07]  /*a230*/  LOP3.LUT R28, RZ, R8, RZ, 0x33, !PT ;  /* 0x00000008ff1c7212 */ /* 0x000fce00078e33ff */
        /* <DEDUP_REMOVED lines=12> */
.L_x_290:
[----:B------:R-:W-:Y:S01]  /*a300*/  ISETP.NE.AND P0, PT, R2, 0x1, PT ;  /* 0x000000010200780c */ /* 0x000fe20003f05270 */
[----:B--2---:R-:W-:Y:S01]  /*a310*/  VIADD R7, R21, 0xffffffff ;  /* 0xffffffff15077836 */ /* 0x004fe20000000000 */
[----:B-1----:R-:W-:Y:S01]  /*a320*/  SHF.R.U64 R5, R4, R26, R5 ;  /* 0x0000001a04057219 */ /* 0x002fe20000001205 */
[----:B------:R-:W-:Y:S01]  /*a330*/  IMAD.MOV R14, RZ, RZ, -R14 ;  /* 0x000000ffff0e7224 */ /* 0x000fe200078e0a0e */
[----:B------:R-:W-:Y:S01]  /*a340*/  LOP3.LUT R4, R13, R28, RZ, 0xc0, !PT ;  /* 0x0000001c0d047212 */ /* 0x000fe200078ec0ff */
[----:B------:R-:W-:Y:S01]  /*a350*/  IMAD.MOV.U32 R8, RZ, RZ, R12 ;  /* 0x000000ffff087224 */ /* 0x000fe200078e000c */
[----:B------:R-:W-:Y:S01]  /*a360*/  LOP3.LUT R10, R10, R7, RZ, 0xc0, !PT ;  /* 0x000000070a0a7212 */ /* 0x000fe200078ec0ff */
[----:B------:R-:W-:Y:S02]  /*a370*/  IMAD.MOV R6, RZ, RZ, -R5 ;  /* 0x000000ffff067224 */ /* 0x000fe400078e0a05 */
[----:B------:R-:W-:-:S04]  /*a380*/  IMAD R4, R22, R5, R4 ;  /* 0x0000000516047224 */ /* 0x000fc800078e0204 */
[----:B------:R-:W-:Y:S02]  /*a390*/  @P0 IMAD R23, R20, R14, R3 ;  /* 0x0000000e14170224 */ /* 0x000fe400078e0203 */
[----:B0-----:R-:W-:Y:S02]  /*a3a0*/  IMAD R3, R6, R27, R15 ;  /* 0x0000001b06037224 */ /* 0x001fe400078e020f */
[----:B------:R-:W-:Y:S02]  /*a3b0*/  IMAD R7, R4, R29, R23 ;  /* 0x0000001d04077224 */ /* 0x000fe400078e0217 */
[----:B------:R-:W-:Y:S02]  /*a3c0*/  IMAD R4, R3, R21, R10 ;  /* 0x0000001503047224 */ /* 0x000fe400078e020a */
[----:B------:R-:W-:-:S03]  /*a3d0*/  IMAD.MOV.U32 R6, RZ, RZ, 0x1 ;  /* 0x00000001ff067424 */ /* 0x000fc600078e00ff */
[----:B------:R-:W-:Y:S02]  /*a3e0*/  SEL R9, R4, R7, !P0 ;  /* 0x0000000704097207 */ /* 0x000fe40004000000 */
[----:B------:R-:W-:-:S07]  /*a3f0*/  SEL R7, R7, R4, !P0 ;  /* 0x0000000407077207 */ /* 0x000fce0004000000 */
.L_x_288:
[----:B------:R-:W-:-:S08]  /*a400*/  NOP ;  /* 0x0000000000007918 */ /* 0x000fd00000000000 */
[----:B------:R-:W0:-:S00]  /*a410*/  USETMAXREG.DEALLOC.CTAPOOL 0x28 ;  /* 0x00000028000079c8 */ /* 0x000e0000080e0500 */
[----:B0-----:R-:W-:-:S13]  /*a420*/  ISETP.NE.AND P0, PT, R0, RZ, PT ;  /* 0x000000ff0000720c */ /* 0x001fda0003f05270 */
[----:B------:R-:W-:Y:S05]  /*a430*/  @P0 EXIT ;  /* 0x000000000000094d */ /* 0x000fea0003800000 */
[----:B------:R-:W-:Y:S01]  /*a440*/  LOP3.LUT P0, RZ, R6, 0xff, RZ, 0xc0, !PT ;  /* 0x000000ff06ff7812 */ /* 0x000fe2000780c0ff */
[----:B------:R-:W-:Y:S02]  /*a450*/  IMAD.MOV.U32 R0, RZ, RZ, 0x1 ;  /* 0x00000001ff007424 */ /* 0x000fe400078e00ff */
[----:B------:R-:W-:-:S10]  /*a460*/  IMAD.MOV.U32 R12, RZ, RZ, RZ ;  /* 0x000000ffff0c7224 */ /* 0x000fd400078e00ff */
[----:B------:R-:W-:Y:S05]  /*a470*/  @!P0 BRA `(.L_x_291) ;  /* 0x0000000c00888947 */ /* 0x000fea0003800000 */
[----:B------:R-:W0:Y:S01]  /*a480*/  LDC R0, c[0x0][0x28c] ;  /* 0x0000a300ff007b82 */ /* 0x000e220000000800 */
[----:B------:R-:W-:Y:S01]  /*a490*/  ULDC UR5, c[0x0][0x658] ;  /* 0x0001960000057ab9 */ /* 0x000fe20000000800 */
[----:B------:R-:W-:Y:S01]  /*a4a0*/  UMOV UR7, 0xffffffff ;  /* 0xffffffff00077882 */ /* 0x000fe20000000000 */
[----:B------:R-:W-:Y:S01]  /*a4b0*/  ULDC UR6, c[0x0][0xc] ;  /* 0x0000030000067ab9 */ /* 0x000fe20000000800 */
[----:B------:R-:W-:Y:S01]  /*a4c0*/  USHF.L.U32 UR9, UR7, UR5, URZ ;  /* 0x0000000507097299 */ /* 0x000fe2000800063f */
[C---:B------:R-:W-:Y:S01]  /*a4d0*/  LOP3.LUT P2, RZ, R18.reuse, 0x7f, RZ, 0xc0, !PT ;  /* 0x0000007f12ff7812 */ /* 0x040fe2000784c0ff */
[----:B------:R-:W-:Y:S01]  /*a4e0*/  UMOV UR8, 0x1 ;  /* 0x0000000100087882 */ /* 0x000fe20000000000 */
[----:B------:R-:W-:Y:S01]  /*a4f0*/  ULDC UR7, c[0x0][0x10] ;  /* 0x0000040000077ab9 */ /* 0x000fe20000000800 */
[----:B------:R-:W-:Y:S01]  /*a500*/  LOP3.LUT P0, RZ, R18, 0x1f, RZ, 0xc0, !PT ;  /* 0x0000001f12ff7812 */ /* 0x000fe2000780c0ff */
[----:B------:R-:W-:Y:S01]  /*a510*/  UIMAD.WIDE.U32 UR6, UR6, UR7, URZ ;  /* 0x00000007060672a5 */ /* 0x000fe2000f8e003f */
[----:B------:R-:W-:Y:S01]  /*a520*/  BSSY B0, `(.L_x_291) ;  /* 0x00000d7000007945 */ /* 0x000fe20003800000 */
[----:B------:R-:W-:Y:S01]  /*a530*/  USHF.L.U32 UR5, UR8, UR5, URZ ;  /* 0x0000000508057299 */ /* 0x000fe2000800063f */
[----:B------:R-:W-:Y:S01]  /*a540*/  IMAD.MOV.U32 R13, RZ, RZ, 0x1 ;  /* 0x00000001ff0d7424 */ /* 0x000fe200078e00ff */
[----:B------:R-:W-:Y:S01]  /*a550*/  LOP3.LUT R11, R19, 0x2, RZ, 0xfc, !PT ;  /* 0x00000002130b7812 */ /* 0x000fe200078efcff */
[----:B------:R-:W-:Y:S01]  /*a560*/  ULDC UR8, c[0x0][0x14] ;  /* 0x0000050000087ab9 */ /* 0x000fe20000000800 */
[----:B------:R-:W-:Y:S01]  /*a570*/  PLOP3.LUT P0, PT, P0, P2, PT, 0x8a, 0x0 ;  /* 0x000000000000781c */ /* 0x000fe20000705172 */
[----:B------:R-:W-:Y:S01]  /*a580*/  UIMAD.WIDE.U32 UR38, UR6, UR8, URZ ;  /* 0x00000008062672a5 */ /* 0x000fe2000f8e003f */
[----:B------:R-:W-:Y:S01]  /*a590*/  IMAD.MOV.U32 R12, RZ, RZ, RZ ;  /* 0x000000ffff0c7224 */ /* 0x000fe200078e00ff */
[----:B------:R-:W-:Y:S01]  /*a5a0*/  UIMAD UR7, UR7, UR8, URZ ;  /* 0x00000008070772a4 */ /* 0x000fe2000f8e023f */
[----:B------:R-:W-:Y:S01]  /*a5b0*/  ULDC UR4, c[0x0][0x600] ;  /* 0x0001800000047ab9 */ /* 0x000fe20000000800 */
[----:B------:R-:W-:-:S02]  /*a5c0*/  ULOP3.LUT UR6, URZ, UR9, URZ, 0x33, !UPT ;  /* 0x000000093f067292 */ /* 0x000fc4000f8e333f */
[----:B------:R-:W-:Y:S01]  /*a5d0*/  UIADD3 UR4, UR4, -0x1, URZ ;  /* 0xffffffff04047890 */ /* 0x000fe2000fffe03f */
[----:B0-----:R-:W-:Y:S01]  /*a5e0*/  VIADD R0, R0, 0x1f ;  /* 0x0000001f00007836 */ /* 0x001fe20000000000 */
[----:B------:R-:W-:Y:S01]  /*a5f0*/  UIADD3 UR7, UR39, UR7, URZ ;  /* 0x0000000727077290 */ /* 0x000fe2000fffe03f */
[----:B------:R-:W-:-:S03]  /*a600*/  ULDC.64 UR46, c[0x0][0x198] ;  /* 0x00006600002e7ab9 */ /* 0x000fc60000000a00 */
[----:B------:R-:W-:-:S04]  /*a610*/  SHF.R.S32.HI R3, RZ, 0x1f, R0 ;  /* 0x0000001fff037819 */ /* 0x000fc80000011400 */
[----:B------:R-:W-:Y:S01]  /*a620*/  LEA.HI R3, R3, R0, RZ, 0x5 ;  /* 0x0000000003037211 */ /* 0x000fe200078f28ff */
[----:B------:R-:W-:-:S03]  /*a630*/  IMAD.MOV.U32 R0, RZ, RZ, 0x1 ;  /* 0x00000001ff007424 */ /* 0x000fc600078e00ff */
[----:B------:R-:W-:-:S05]  /*a640*/  SHF.R.S32.HI R3, RZ, 0x5, R3 ;  /* 0x00000005ff037819 */ /* 0x000fca0000011403 */
[----:B------:R-:W-:-:S07]  /*a650*/  VIADD R10, R3, 0x1 ;  /* 0x00000001030a7836 */ /* 0x000fce0000000000 */
.L_x_303:
[----:B------:R-:W-:-:S03]  /*a660*/  UMOV UR8, 0xffffffff ;  /* 0xffffffff00087882 */ /* 0x000fc60000000000 */
[----:B------:R-:W-:Y:S05]  /*a670*/  BRA.DIV UR8, `(.L_x_292) ;  /* 0x0000001208a87947 */ /* 0x000fea000b800000 */
[----:B------:R-:W-:-:S13]  /*a680*/  ELECT P6, URZ, PT ;  /* 0x00000000003f782f */ /* 0x000fda00038c0000 */
.L_x_319:
[----:B------:R-:W-:Y:S04]  /*a690*/  BSSY B1, `(.L_x_293) ;  /* 0x000004e000017945 */ /* 0x000fe80003800000 */
[----:B------:R-:W-:Y:S05]  /*a6a0*/  @!P6 BRA `(.L_x_294) ;  /* 0x000000040030e947 */ /* 0x000fea0003800000 */
[----:B------:R-:W0:Y:S02]  /*a6b0*/  LDC R4, c[0x0][0x28c] ;  /* 0x0000a300ff047b82 */ /* 0x000e240000000800 */
[----:B0-----:R-:W-:-:S13]  /*a6c0*/  ISETP.GE.AND P1, PT, R4, 0x1, PT ;  /* 0x000000010400780c */ /* 0x001fda0003f26270 */
[----:B------:R-:W-:Y:S05]  /*a6d0*/  @!P1 BRA `(.L_x_294) ;  /* 0x0000000400249947 */ /* 0x000fea0003800000 */
[----:B------:R-:W-:Y:S02]  /*a6e0*/  IMAD.SHL.U32 R15, R9, 0x100, RZ ;  /* 0x00000100090f7824 */ /* 0x000fe400078e00ff */
[----:B------:R-:W-:Y:S02]  /*a6f0*/  IMAD.SHL.U32 R18, R7, 0x80, RZ ;  /* 0x0000008007127824 */ /* 0x000fe400078e00ff */
[----:B------:R-:W-:Y:S02]  /*a700*/  IMAD.MOV.U32 R20, RZ, RZ, RZ ;  /* 0x000000ffff147224 */ /* 0x000fe400078e00ff */
[----:B------:R-:W-:Y:S02]  /*a710*/  IMAD.MOV.U32 R4, RZ, RZ, R10 ;  /* 0x000000ffff047224 */ /* 0x000fe400078e000a */
[----:B------:R-:W-:Y:S02]  /*a720*/  IMAD.MOV.U32 R5, RZ, RZ, R0 ;  /* 0x000000ffff057224 */ /* 0x000fe400078e0000 */
[----:B------:R-:W-:-:S02]  /*a730*/  IMAD.MOV.U32 R6, RZ, RZ, R12 ;  /* 0x000000ffff067224 */ /* 0x000fc400078e000c */
[C---:B------:R-:W-:Y:S02]  /*a740*/  VIADD R22, R15.reuse, 0x40 ;  /* 0x000000400f167836 */ /* 0x040fe40000000000 */
[C---:B------:R-:W-:Y:S02]  /*a750*/  VIADD R23, R15.reuse, 0x80 ;  /* 0x000000800f177836 */ /* 0x040fe40000000000 */
[----:B------:R-:W-:-:S07]  /*a760*/  VIADD R24, R15, 0xc0 ;  /* 0x000000c00f187836 */ /* 0x000fce0000000000 */
.L_x_298:
[----:B------:R-:W0:Y:S01]  /*a770*/  S2R R14, SR_CgaCtaId ;  /* 0x00000000000e7919 */ /* 0x000e220000008800 */
[----:B------:R-:W-:Y:S01]  /*a780*/  MOV R7, 0x400 ;  /* 0x0000040000077802 */ /* 0x000fe20000000f00 */
[----:B------:R-:W1:Y:S03]  /*a790*/  @!P2 LDC R9, c[0x0][0x500] ;  /* 0x00014000ff09ab82 */ /* 0x000e660000000800 */
[----:B0-----:R-:W-:Y:S02]  /*a7a0*/  LEA R21, R14, R7, 0x18 ;  /* 0x000000070e157211 */ /* 0x001fe400078ec0ff */
[----:B------:R-:W-:-:S03]  /*a7b0*/  SHF.L.U32 R7, R5, 0x1f, RZ ;  /* 0x0000001f05077819 */ /* 0x000fc600000006ff */
[----:B------:R-:W-:-:S04]  /*a7c0*/  IMAD R14, R6, 0x8, R21 ;  /* 0x00000008060e7824 */ /* 0x000fc800078e0215 */
[----:B------:R-:W0:Y:S02]  /*a7d0*/  SYNCS.PHASECHK.TRANS64.TRYWAIT P1, [R14+URZ+0x48], R7 ;  /* 0x000048070e0075a7 */ /* 0x000e24000802017f */
[----:B01----:R-:W-:Y:S05]  /*a7e0*/  @!P1 BRA `(.L_x_295) ;  /* 0x00000010006c9947 */ /* 0x003fea0003800000 */
.L_x_320:
[----:B0-----:R-:W-:Y:S01]  /*a7f0*/  PRMT R7, R11, 0x9910, RZ ;  /* 0x000099100b077816 */ /* 0x001fe200000000ff */
[----:B------:R0:W-:Y:S03]  /*a800*/  @!P2 SYNCS.ARRIVE.TRANS64 RZ, [R14+URZ], R9 ;  /* 0x000000090effa9a7 */ /* 0x0001e6000800003f */
[----:B------:R-:W-:-:S13]  /*a810*/  ISETP.NE.AND P1, PT, R7, 0x2, PT ;  /* 0x000000020700780c */ /* 0x000fda0003f25270 */
[----:B0-----:R-:W-:Y:S05]  /*a820*/  @P1 BRA `(.L_x_296) ;  /* 0x0000000000041947 */ /* 0x001fea0003800000 */
[----:B------:R-:W-:Y:S01]  /*a830*/  BPT.TRAP 0x1 ;  /* 0x000000040000795c */ /* 0x000fe20000300000 */
.L_x_296:
[----:B------:R-:W-:Y:S05]  /*a840*/  @P0 BRA `(.L_x_297) ;  /* 0x0000000000040947 */ /* 0x000fea0003800000 */
[----:B------:R-:W-:Y:S01]  /*a850*/  BPT.TRAP 0x1 ;  /* 0x000000040000795c */ /* 0x000fe20000300000 */
.L_x_297:
[--C-:B------:R-:W-:Y:S01]  /*a860*/  IMAD R7, R6, 0x2000, R21.reuse ;  /* 0x0000200006077824 */ /* 0x100fe200078e0215 */
[----:B------:R-:W-:Y:S01]  /*a870*/  R2UR UR43, R20 ;  /* 0x00000000142b72ca */ /* 0x000fe200000e0000 */
[----:B------:R-:W-:Y:S01]  /*a880*/  IMAD R21, R6, 0x4000, R21 ;  /* 0x0000400006157824 */ /* 0x000fe200078e0215 */
[----:B------:R-:W-:Y:S01]  /*a890*/  R2UR UR9, R14 ;  /* 0x000000000e0972ca */ /* 0x000fe200000e0000 */
[----:B------:R-:W-:Y:S01]  /*a8a0*/  UIADD3 UR14, UP0, UR46, 0xf0, URZ ;  /* 0x000000f02e0e7890 */ /* 0x000fe2000ff1e03f */
[----:B------:R-:W-:Y:S01]  /*a8b0*/  R2UR UR8, R7 ;  /* 0x00000000070872ca */ /* 0x000fe200000e0000 */
[----:B------:R-:W-:Y:S01]  /*a8c0*/  VIADD R4, R4, 0xffffffff ;  /* 0xffffffff04047836 */ /* 0x000fe20000000000 */
[----:B------:R-:W-:Y:S01]  /*a8d0*/  R2UR UR16, R21 ;  /* 0x00000000151072ca */ /* 0x000fe200000e0000 */
[----:B------:R-:W-:Y:S01]  /*a8e0*/  UIADD3 UR22, UP1, UR46, 0x1f0, URZ ;  /* 0x000001f02e167890 */ /* 0x000fe2000ff3e03f */
[----:B------:R-:W-:Y:S01]  /*a8f0*/  R2UR UR12, R8 ;  /* 0x00000000080c72ca */ /* 0x000fe200000e0000 */
[----:B------:R-:W-:Y:S01]  /*a900*/  UIADD3.X UR15, URZ, UR47, URZ, UP0, !UPT ;  /* 0x0000002f3f0f7290 */ /* 0x000fe200087fe43f */
[----:B------:R-:W-:Y:S01]  /*a910*/  R2UR UR11, R18 ;  /* 0x00000000120b72ca */ /* 0x000fe200000e0000 */
[----:B------:R-:W-:Y:S01]  /*a920*/  UIADD3.X UR23, URZ, UR47, URZ, UP1, !UPT ;  /* 0x0000002f3f177290 */ /* 0x000fe20008ffe43f */
[----:B------:R-:W-:Y:S01]  /*a930*/  R2UR UR42, R15 ;  /* 0x000000000f2a72ca */ /* 0x000fe200000e0000 */
[----:B------:R-:W-:Y:S01]  /*a940*/  VIADD R6, R6, 0x1 ;  /* 0x0000000106067836 */ /* 0x000fe20000000000 */
[----:B------:R-:W-:Y:S01]  /*a950*/  R2UR UR34, R22 ;  /* 0x00000000162272ca */ /* 0x000fe200000e0000 */
[----:B------:R-:W-:Y:S01]  /*a960*/  UMOV UR30, 0x0 ;  /* 0x00000000001e7882 */ /* 0x000fe20000000000 */
[----:B------:R-:W-:Y:S01]  /*a970*/  R2UR UR26, R23 ;  /* 0x00000000171a72ca */ /* 0x000fe200000e0000 */
[----:B------:R-:W-:Y:S01]  /*a980*/  UIADD3 UR8, UR8, 0x180, URZ ;  /* 0x0000018008087890 */ /* 0x000fe2000fffe03f */
[----:B------:R-:W-:Y:S01]  /*a990*/  R2UR UR18, R24 ;  /* 0x00000000181272ca */ /* 0x000fe200000e0000 */
[----:B------:R-:W-:Y:S01]  /*a9a0*/  UIADD3 UR40, UR16, 0x12180, URZ ;  /* 0x0001218010287890 */ /* 0x000fe2000fffe03f */
[----:B------:R-:W-:Y:S01]  /*a9b0*/  ISETP.GT.AND P3, PT, R4, 0x1, PT ;  /* 0x000000010400780c */ /* 0x000fe20003f64270 */
[----:B------:R-:W-:Y:S01]  /*a9c0*/  UIADD3 UR32, UR16, 0x13180, URZ ;  /* 0x0001318010207890 */ /* 0x000fe2000fffe03f */
[----:B------:R-:W-:Y:S01]  /*a9d0*/  ISETP.NE.AND P1, PT, R6, 0x9, PT ;  /* 0x000000090600780c */ /* 0x000fe20003f25270 */
[----:B------:R-:W-:Y:S01]  /*a9e0*/  UIADD3 UR24, UR16, 0x14180, URZ ;  /* 0x0001418010187890 */ /* 0x000fe2000fffe03f */
[----:B------:R-:W-:Y:S01]  /*a9f0*/  VIADD R20, R20, 0x20 ;  /* 0x0000002014147836 */ /* 0x000fe20000000000 */
[----:B------:R-:W-:Y:S01]  /*aa00*/  UIADD3 UR16, UR16, 0x15180, URZ ;  /* 0x0001518010107890 */ /* 0x000fe2000fffe03f */
[----:B------:R-:W-:Y:S01]  /*aa10*/  SEL R14, RZ, 0x1, P1 ;  /* 0x00000001ff0e7807 */ /* 0x000fe20000800000 */
[----:B------:R-:W-:Y:S01]  /*aa20*/  UMOV UR31, 0x10000000 ;  /* 0x10000000001f7882 */ /* 0x000fe20000000000 */
[----:B------:R-:W-:Y:S01]  /*aa30*/  UMOV UR10, UR43 ;  /* 0x0000002b000a7c82 */ /* 0x000fe20008000000 */
[----:B------:R-:W-:Y:S01]  /*aa40*/  UMOV UR41, UR9 ;  /* 0x0000000900297c82 */ /* 0x000fe20008000000 */
[----:B------:R-:W-:Y:S01]  /*aa50*/  UMOV UR44, UR12 ;  /* 0x0000000c002c7c82 */ /* 0x000fe20008000000 */
[----:B------:R-:W-:Y:S01]  /*aa60*/  UMOV UR33, UR9 ;  /* 0x0000000900217c82 */ /* 0x000fe20008000000 */
[----:B------:R-:W-:Y:S01]  /*aa70*/  UMOV UR35, UR43 ;  /* 0x0000002b00237c82 */ /* 0x000fe20008000000 */
[----:B------:R-:W-:Y:S01]  /*aa80*/  UMOV UR36, UR12 ;  /* 0x0000000c00247c82 */ /* 0x000fe20008000000 */
[----:B------:R0:W-:Y:S01]  /*aa90*/  UTMALDG.3D [UR8], [UR14], desc[UR30] ;  /* 0x00001e080e0075b4 */ /* 0x0001e20008011000 */
[----:B------:R-:W-:Y:S01]  /*aaa0*/  UMOV UR25, UR9 ;  /* 0x0000000900197c82 */ /* 0x000fe20008000000 */
[----:B------:R-:W-:Y:S01]  /*aab0*/  UMOV UR27, UR43 ;  /* 0x0000002b001b7c82 */ /* 0x000fe20008000000 */
[----:B------:R-:W-:Y:S01]  /*aac0*/  UMOV UR28, UR12 ;  /* 0x0000000c001c7c82 */ /* 0x000fe20008000000 */
[----:B------:R-:W-:Y:S01]  /*aad0*/  UMOV UR17, UR9 ;  /* 0x0000000900117c82 */ /* 0x000fe20008000000 */
[----:B------:R-:W-:Y:S01]  /*aae0*/  UMOV UR19, UR43 ;  /* 0x0000002b00137c82 */ /* 0x000fe20008000000 */
[----:B------:R-:W-:Y:S01]  /*aaf0*/  UMOV UR20, UR12 ;  /* 0x0000000c00147c82 */ /* 0x000fe20008000000 */
[----:B------:R-:W-:Y:S01]  /*ab00*/  LOP3.LUT R5, R5, R14, RZ, 0x3c, !PT ;  /* 0x0000000e05057212 */ /* 0x000fe200078e3cff */
[----:B------:R0:W-:Y:S01]  /*ab10*/  UTMALDG.3D [UR40], [UR22], desc[UR30] ;  /* 0x00001e28160075b4 */ /* 0x0001e20008011000 */
[----:B------:R-:W-:Y:S01]  /*ab20*/  SEL R6, R6, RZ, P1 ;  /* 0x000000ff06067207 */ /* 0x000fe20000800000 */
[----:B------:R0:W-:Y:S01]  /*ab30*/  UTMALDG.3D [UR32], [UR22], desc[UR30] ;  /* 0x00001e20160075b4 */ /* 0x0001e20008011000 */
[----:B------:R0:W-:Y:S01]  /*ab40*/  UTMALDG.3D [UR24], [UR22], desc[UR30] ;  /* 0x00001e18160075b4 */ /* 0x0001e20008011000 */
[----:B------:R0:W-:Y:S02]  /*ab50*/  UTMALDG.3D [UR16], [UR22], desc[UR30] ;  /* 0x00001e10160075b4 */ /* 0x0001e40008011000 */
[----:B0-----:R-:W-:Y:S05]  /*ab60*/  @P3 BRA `(.L_x_298) ;  /* 0xfffffffc00003947 */ /* 0x001fea000383ffff */
.L_x_294:
[----:B------:R-:W-:Y:S05]  /*ab70*/  BSYNC B1 ;  /* 0x0000000000017941 */ /* 0x000fea0003800000 */
.L_x_293:
[----:B------:R-:W-:Y:S01]  /*ab80*/  LOP3.LUT P3, RZ, R13, 0xff, RZ, 0xc0, !PT ;  /* 0x000000ff0dff7812 */ /* 0x000fe2000786c0ff */
[----:B------:R-:W-:Y:S01]  /*ab90*/  IMAD.IADD R12, R3, 0x1, R12 ;  /* 0x00000001030c7824 */ /* 0x000fe200078e020c */
[----:B------:R-:W-:Y:S01]  /*aba0*/  IADD3 R16, P4, R16, UR38, RZ ;  /* 0x0000002610107c10 */ /* 0x000fe2000ff9e0ff */
[----:B------:R-:W-:Y:S01]  /*abb0*/  ULDC.64 UR8, c[0x0][0x650] ;  /* 0x0001940000087ab9 */ /* 0x000fe20000000a00 */
[----:B------:R-:W-:Y:S01]  /*abc0*/  BSSY B1, `(.L_x_299) ;  /* 0x000006a000017945 */ /* 0x000fe20003800000 */
[----:B------:R-:W-:Y:S01]  /*abd0*/  IMAD.MOV.U32 R9, RZ, RZ, -0x1 ;  /* 0xffffffffff097424 */ /* 0x000fe200078e00ff */
[----:B------:R-:W-:Y:S01]  /*abe0*/  ISETP.GT.U32.AND P1, PT, R12, 0x8, PT ;  /* 0x000000080c00780c */ /* 0x000fe20003f24070 */
[----:B------:R-:W-:Y:S01]  /*abf0*/  IMAD.MOV.U32 R8, RZ, RZ, -0x1 ;  /* 0xffffffffff087424 */ /* 0x000fe200078e00ff */
[----:B------:R-:W-:Y:S02]  /*ac00*/  IADD3.X R17, R17, UR7, RZ, P4, !PT ;  /* 0x0000000711117c10 */ /* 0x000fe4000a7fe4ff */
[----:B------:R-:W-:-:S02]  /*ac10*/  ISETP.LT.U32.AND P1, PT, R3, 0x9, P1 ;  /* 0x000000090300780c */ /* 0x000fc40000f21070 */
[----:B------:R-:W-:Y:S01]  /*ac20*/  PRMT R13, RZ, 0x7610, R13 ;  /* 0x00007610ff0d7816 */ /* 0x000fe2000000000d */
[----:B------:R-:W0:Y:S01]  /*ac30*/  @P3 S2R R5, SR_CgaCtaId ;  /* 0x0000000000053919 */ /* 0x000e220000008800 */
[----:B------:R-:W-:-:S04]  /*ac40*/  @P3 MOV R4, 0x400 ;  /* 0x0000040000043802 */ /* 0x000fc80000000f00 */
[----:B0-----:R-:W-:Y:S01]  /*ac50*/  @P3 LEA R6, R5, R4, 0x18 ;  /* 0x0000000405063211 */ /* 0x001fe200078ec0ff */
[----:B------:R-:W-:-:S03]  /*ac60*/  IMAD.WIDE.U32 R4, R12, 0x38e38e39, RZ ;  /* 0x38e38e390c047825 */ /* 0x000fc600078e00ff */
[----:B------:R0:W-:Y:S01]  /*ac70*/  @P3 SYNCS.ARRIVE.TRANS64.A1T0 RZ, [R6+URZ+0xa8], RZ ;  /* 0x0000a8ff06ff39a7 */ /* 0x0001e2000810003f */
[----:B------:R-:W-:Y:S02]  /*ac80*/  ISETP.GE.U32.AND P3, PT, R3, 0x9, PT ;  /* 0x000000090300780c */ /* 0x000fe40003f66070 */
[----:B------:R-:W-:Y:S02]  /*ac90*/  SHF.R.U32.HI R7, RZ, 0x1, R5 ;  /* 0x00000001ff077819 */ /* 0x000fe40000011605 */
[----:B------:R-:W-:Y:S02]  /*aca0*/  SEL R5, RZ, 0x1, !P1 ;  /* 0x00000001ff057807 */ /* 0x000fe40004800000 */
[----:B------:R-:W-:Y:S01]  /*acb0*/  ISETP.GE.U32.AND P1, PT, R16, UR8, PT ;  /* 0x0000000810007c0c */ /* 0x000fe2000bf26070 */
[----:B------:R-:W-:Y:S01]  /*acc0*/  IMAD R12, R7, -0x9, R12 ;  /* 0xfffffff7070c7824 */ /* 0x000fe200078e020c */
[----:B------:R-:W-:Y:S02]  /*acd0*/  LOP3.LUT R0, R0, R5, RZ, 0x3c, !PT ;  /* 0x0000000500007212 */ /* 0x000fe400078e3cff */
[----:B------:R-:W-:-:S02]  /*ace0*/  ISETP.GE.U32.AND.EX P1, PT, R17, UR9, PT, P1 ;  /* 0x0000000911007c0c */ /* 0x000fc4000bf26110 */
[----:B------:R-:W-:Y:S02]  /*acf0*/  PRMT R4, RZ, 0x7610, R4 ;  /* 0x00007610ff047816 */ /* 0x000fe40000000004 */
[----:B------:R-:W-:Y:S01]  /*ad00*/  @P3 LOP3.LUT R0, R0, 0x1, R7, 0x78, !PT ;  /* 0x0000000100003812 */ /* 0x000fe200078e7807 */
[----:B------:R-:W-:-:S08]  /*ad10*/  IMAD.MOV.U32 R7, RZ, RZ, -0x1 ;  /* 0xffffffffff077424 */ /* 0x000fd000078e00ff */
[----:B0-----:R-:W-:Y:S05]  /*ad20*/  @P1 BRA `(.L_x_300) ;  /* 0x00000004004c1947 */ /* 0x001fea0003800000 */
[----:B------:R-:W-:Y:S01]  /*ad30*/  ULDC.64 UR8, c[0x0][0x628] ;  /* 0x00018a0000087ab9 */ /* 0x000fe20000000a00 */
[----:B------:R-:W0:Y:S01]  /*ad40*/  S2R R15, SR_CTAID.X ;  /* 0x00000000000f7919 */ /* 0x000e220000002500 */
[----:B------:R-:W-:Y:S01]  /*ad50*/  ISETP.NE.U32.AND P1, PT, RZ, UR8, PT ;  /* 0x00000008ff007c0c */ /* 0x000fe2000bf25070 */
[----:B------:R-:W-:Y:S01]  /*ad60*/  ULDC UR11, c[0x0][0x630] ;  /* 0x00018c00000b7ab9 */ /* 0x000fe20000000800 */
[----:B------:R-:W-:Y:S01]  /*ad70*/  IMAD.MOV.U32 R4, RZ, RZ, R16 ;  /* 0x000000ffff047224 */ /* 0x000fe200078e0010 */
[----:B------:R-:W1:Y:S01]  /*ad80*/  S2R R14, SR_CTAID.Y ;  /* 0x00000000000e7919 */ /* 0x000e620000002600 */
[----:B------:R-:W-:Y:S01]  /*ad90*/  ISETP.NE.AND.EX P1, PT, RZ, UR9, PT, P1 ;  /* 0x00000009ff007c0c */ /* 0x000fe2000bf25310 */
[----:B------:R-:W-:-:S12]  /*ada0*/  IMAD.MOV.U32 R5, RZ, RZ, R17 ;  /* 0x000000ffff057224 */ /* 0x000fd800078e0011 */
[----:B------:R-:W-:Y:S05]  /*adb0*/  @!P1 BRA `(.L_x_301) ;  /* 0x0000000000289947 */ /* 0x000fea0003800000 */
[----:B------:R-:W-:Y:S02]  /*adc0*/  ULDC UR10, c[0x0][0x634] ;  /* 0x00018d00000a7ab9 */ /* 0x000fe40000000800 */
[----:B------:R-:W-:-:S05]  /*add0*/  IADD3 R9, P1, R16, UR10, RZ ;  /* 0x0000000a10097c10 */ /* 0x000fca000ff3e0ff */
[----:B------:R-:W-:-:S04]  /*ade0*/  IMAD.X R21, RZ, RZ, R17, P1 ;  /* 0x000000ffff157224 */ /* 0x000fc800008e0611 */
[----:B------:R-:W-:-:S04]  /*adf0*/  IMAD.WIDE.U32 R6, R21, UR8, RZ ;  /* 0x0000000815067c25 */ /* 0x000fc8000f8e00ff */
[----:B------:R-:W-:-:S04]  /*ae00*/  IMAD.WIDE.U32 R6, P1, R9, UR9, R6 ;  /* 0x0000000909067c25 */ /* 0x000fc8000f820006 */
[----:B------:R-:W-:-:S04]  /*ae10*/  IMAD.WIDE.U32 R8, R9, UR8, RZ ;  /* 0x0000000809087c25 */ /* 0x000fc8000f8e00ff */
[----:B------:R-:W-:Y:S01]  /*ae20*/  IMAD.X R5, RZ, RZ, RZ, P1 ;  /* 0x000000ffff057224 */ /* 0x000fe200008e06ff */
[----:B------:R-:W-:Y:S01]  /*ae30*/  IADD3 RZ, P1, R9, R6, RZ ;  /* 0x0000000609ff7210 */ /* 0x000fe20007f3e0ff */
[----:B------:R-:W-:-:S04]  /*ae40*/  IMAD.MOV.U32 R4, RZ, RZ, R7 ;  /* 0x000000ffff047224 */ /* 0x000fc800078e0007 */
[----:B------:R-:W-:-:S08]  /*ae50*/  IMAD.WIDE.U32.X R4, R21, UR9, R4, P1 ;  /* 0x0000000915047c25 */ /* 0x000fd000088e0404 */
.L_x_301:
[--C-:B------:R-:W-:Y:S01]  /*ae60*/  SHF.R.U64 R8, R4, UR11, R5.reuse ;  /* 0x0000000b04087c19 */ /* 0x100fe20008001205 */
[----:B------:R-:W-:Y:S01]  /*ae70*/  ULDC.64 UR8, c[0x0][0x620] ;  /* 0x0001880000087ab9 */ /* 0x000fe20000000a00 */
[----:B------:R-:W-:Y:S01]  /*ae80*/  SHF.R.U32.HI R4, RZ, UR11, R5 ;  /* 0x0000000bff047c19 */ /* 0x000fe20008011605 */
[----:B------:R-:W2:Y:S01]  /*ae90*/  LDC R24, c[0x0][0x144] ;  /* 0x00005100ff187b82 */ /* 0x000ea20000000800 */
[----:B------:R-:W-:Y:S01]  /*aea0*/  IADD3 R7, P1, RZ, -R8, RZ ;  /* 0x80000008ff077210 */ /* 0x000fe20007f3e0ff */
[----:B------:R-:W-:Y:S01]  /*aeb0*/  ULDC.64 UR12, c[0x0][0x640] ;  /* 0x00019000000c7ab9 */ /* 0x000fe20000000a00 */
[----:B0-----:R-:W-:Y:S01]  /*aec0*/  I2FP.F32.U32 R9, R15 ;  /* 0x0000000f00097245 */ /* 0x001fe20000201000 */
[----:B------:R-:W-:Y:S02]  /*aed0*/  ULDC UR10, c[0x0][0x608] ;  /* 0x00018200000a7ab9 */ /* 0x000fe40000000800 */
[----:B------:R-:W-:Y:S01]  /*aee0*/  IMAD.X R4, RZ, RZ, ~R4, P1 ;  /* 0x000000ffff047224 */ /* 0x000fe200008e0e04 */
[----:B------:R-:W-:Y:S01]  /*aef0*/  ISETP.NE.U32.AND P1, PT, RZ, UR12, PT ;  /* 0x0000000cff007c0c */ /* 0x000fe2000bf25070 */
[----:B------:R-:W0:Y:S02]  /*af00*/  LDC R21, c[0x0][0x148] ;  /* 0x00005200ff157b82 */ /* 0x000e240000000800 */
[----:B------:R-:W-:Y:S01]  /*af10*/  IMAD R6, R4, UR8, RZ ;  /* 0x0000000804067c24 */ /* 0x000fe2000f8e02ff */
[----:B------:R-:W-:Y:S01]  /*af20*/  ISETP.NE.AND.EX P1, PT, RZ, UR13, PT, P1 ;  /* 0x0000000dff007c0c */ /* 0x000fe2000bf25310 */
[----:B------:R-:W-:Y:S01]  /*af30*/  IMAD.WIDE.U32 R4, R7, UR8, R16 ;  /* 0x0000000807047c25 */ /* 0x000fe2000f8e0010 */
[----:B------:R-:W-:-:S03]  /*af40*/  ULDC UR8, c[0x0][0x150] ;  /* 0x0000540000087ab9 */ /* 0x000fc60000000800 */
[----:B------:R-:W-:Y:S02]  /*af50*/  IMAD R7, R7, UR9, R6 ;  /* 0x0000000907077c24 */ /* 0x000fe4000f8e0206 */
[----:B------:R-:W-:Y:S01]  /*af60*/  FMUL R6, R9, UR8 ;  /* 0x0000000809067c20 */ /* 0x000fe20008400000 */
[----:B------:R-:W-:Y:S01]  /*af70*/  ULDC UR8, c[0x0][0x618] ;  /* 0x0001860000087ab9 */ /* 0x000fe20000000800 */
[----:B------:R-:W-:Y:S01]  /*af80*/  ULDC UR9, c[0x0][0x154] ;  /* 0x0000550000097ab9 */ /* 0x000fe20000000800 */
[----:B------:R-:W-:-:S03]  /*af90*/  IMAD.IADD R5, R5, 0x1, R7 ;  /* 0x0000000105057824 */ /* 0x000fc600078e0207 */
[----:B------:R-:W3:Y:S02]  /*afa0*/  F2I.U32.TRUNC.NTZ R6, R6 ;  /* 0x0000000600067305 */ /* 0x000ee4000020f000 */
[----:B------:R-:W-:Y:S02]  /*afb0*/  SHF.R.U64 R9, R4, UR8, R5 ;  /* 0x0000000804097c19 */ /* 0x000fe40008001205 */
[----:B-1----:R-:W-:-:S05]  /*afc0*/  I2FP.F32.U32 R4, R14 ;  /* 0x0000000e00047245 */ /* 0x002fca0000201000 */
[----:B------:R-:W-:Y:S01]  /*afd0*/  FMUL R22, R4, UR9 ;  /* 0x0000000904167c20 */ /* 0x000fe20008400000 */
[----:B------:R-:W-:Y:S01]  /*afe0*/  SHF.R.U32.HI R4, RZ, UR8, R5 ;  /* 0x00000008ff047c19 */ /* 0x000fe20008011605 */
[----:B------:R-:W-:-:S03]  /*aff0*/  ULDC UR8, c[0x0][0x658] ;  /* 0x0001960000087ab9 */ /* 0x000fc60000000800 */
[--C-:B------:R-:W-:Y:S01]  /*b000*/  SHF.R.U64 R20, R9, UR10, R4.reuse ;  /* 0x0000000a09147c19 */ /* 0x100fe20008001204 */
[----:B------:R-:W1:Y:S01]  /*b010*/  F2I.U32.TRUNC.NTZ R22, R22 ;  /* 0x0000001600167305 */ /* 0x000e62000020f000 */
[----:B------:R-:W-:Y:S01]  /*b020*/  SHF.R.U32.HI R5, RZ, UR10, R4 ;  /* 0x0000000aff057c19 */ /* 0x000fe20008011604 */
[----:B---3--:R-:W-:-:S03]  /*b030*/  IMAD.MOV R6, RZ, RZ, -R6 ;  /* 0x000000ffff067224 */ /* 0x008fc600078e0a06 */
[----:B------:R-:W-:Y:S01]  /*b040*/  SHF.R.U64 R18, R20, UR8, R5 ;  /* 0x0000000814127c19 */ /* 0x000fe20008001205 */
[----:B--2---:R-:W-:Y:S01]  /*b050*/  IMAD R15, R24, R6, R15 ;  /* 0x00000006180f7224 */ /* 0x004fe200078e020f */
[----:B------:R-:W-:-:S03]  /*b060*/  SHF.R.U32.HI R23, RZ, UR8, R5 ;  /* 0x00000008ff177c19 */ /* 0x000fc60008011605 */
[----:B------:R-:W-:Y:S02]  /*b070*/  IMAD.MOV.U32 R4, RZ, RZ, R18 ;  /* 0x000000ffff047224 */ /* 0x000fe400078e0012 */
[----:B------:R-:W-:Y:S01]  /*b080*/  IMAD.MOV.U32 R5, RZ, RZ, R23 ;  /* 0x000000ffff057224 */ /* 0x000fe200078e0017 */
[----:B-1----:R-:W-:Y:S06]  /*b090*/  @!P1 BRA `(.L_x_302) ;  /* 0x0000000000289947 */ /* 0x002fec0003800000 */
[----:B------:R-:W-:Y:S02]  /*b0a0*/  ULDC UR8, c[0x0][0x64c] ;  /* 0x0001930000087ab9 */ /* 0x000fe40000000800 */
[----:B------:R-:W-:-:S05]  /*b0b0*/  IADD3 R5, P1, R18, UR8, RZ ;  /* 0x0000000812057c10 */ /* 0x000fca000ff3e0ff */
[----:B------:R-:W-:-:S04]  /*b0c0*/  IMAD.X R23, RZ, RZ, R23, P1 ;  /* 0x000000ffff177224 */ /* 0x000fc800008e0617 */
[----:B------:R-:W-:-:S04]  /*b0d0*/  IMAD.WIDE.U32 R6, R23, UR12, RZ ;  /* 0x0000000c17067c25 */ /* 0x000fc8000f8e00ff */
[----:B------:R-:W-:-:S04]  /*b0e0*/  IMAD.WIDE.U32 R6, P1, R5, UR13, R6 ;  /* 0x0000000d05067c25 */ /* 0x000fc8000f820006 */
[----:B------:R-:W-:-:S04]  /*b0f0*/  IMAD.WIDE.U32 R4, R5, UR12, RZ ;  /* 0x0000000c05047c25 */ /* 0x000fc8000f8e00ff */
[----:B------:R-:W-:Y:S01]  /*b100*/  IMAD.MOV.U32 R4, RZ, RZ, R7 ;  /* 0x000000ffff047224 */ /* 0x000fe200078e0007 */
[----:B------:R-:W-:Y:S01]  /*b110*/  IADD3 RZ, P3, R5, R6, RZ ;  /* 0x0000000605ff7210 */ /* 0x000fe20007f7e0ff */
[----:B------:R-:W-:-:S04]  /*b120*/  IMAD.X R5, RZ, RZ, RZ, P1 ;  /* 0x000000ffff057224 */ /* 0x000fc800008e06ff */
[----:B------:R-:W-:-:S08]  /*b130*/  IMAD.WIDE.U32.X R4, R23, UR13, R4, P3 ;  /* 0x0000000d17047c25 */ /* 0x000fd000098e0404 */
.L_x_302:
[----:B------:R-:W-:Y:S01]  /*b140*/  ISETP.NE.AND P1, PT, R2, 0x1, PT ;  /* 0x000000010200780c */ /* 0x000fe20003f25270 */
[----:B------:R-:W-:Y:S01]  /*b150*/  ULDC UR8, c[0x0][0x648] ;  /* 0x0001920000087ab9 */ /* 0x000fe20000000800 */
[----:B------:R-:W-:Y:S01]  /*b160*/  LOP3.LUT R20, R20, UR6, RZ, 0xc0, !PT ;  /* 0x0000000614147c12 */ /* 0x000fe2000f8ec0ff */
[----:B------:R-:W-:Y:S01]  /*b170*/  IMAD.MOV R22, RZ, RZ, -R22 ;  /* 0x000000ffff167224 */ /* 0x000fe200078e0a16 */
[----:B------:R-:W-:Y:S01]  /*b180*/  SHF.R.U64 R5, R4, UR8, R5 ;  /* 0x0000000804057c19 */ /* 0x000fe20008001205 */
[----:B------:R-:W-:Y:S01]  /*b190*/  ULDC UR8, c[0x0][0x638] ;  /* 0x00018e0000087ab9 */ /* 0x000fe20000000800 */
[----:B------:R-:W-:Y:S01]  /*b1a0*/  LOP3.LUT R9, R9, UR4, RZ, 0xc0, !PT ;  /* 0x0000000409097c12 */ /* 0x000fe2000f8ec0ff */
[----:B------:R-:W-:Y:S01]  /*b1b0*/  ULDC UR9, c[0x0][0x610] ;  /* 0x0001840000097ab9 */ /* 0x000fe20000000800 */
[----:B------:R-:W-:Y:S02]  /*b1c0*/  IMAD.MOV.U32 R4, RZ, RZ, 0x1 ;  /* 0x00000001ff047424 */ /* 0x000fe400078e00ff */
[----:B------:R-:W-:-:S02]  /*b1d0*/  IMAD.MOV R7, RZ, RZ, -R5 ;  /* 0x000000ffff077224 */ /* 0x000fc400078e0a05 */
[----:B------:R-:W-:Y:S02]  /*b1e0*/  IMAD R20, R5, UR5, R20 ;  /* 0x0000000505147c24 */ /* 0x000fe4000f8e0214 */
[----:B0-----:R-:W-:Y:S02]  /*b1f0*/  @P1 IMAD R15, R21, R22, R14 ;  /* 0x00000016150f1224 */ /* 0x001fe400078e020e */
[----:B------:R-:W-:Y:S01]  /*b200*/  IMAD R18, R7, UR8, R18 ;  /* 0x0000000807127c24 */ /* 0x000fe2000f8e0212 */
[----:B------:R-:W-:Y:S01]  /*b210*/  ULDC UR8, c[0x0][0x600] ;  /* 0x0001800000087ab9 */ /* 0x000fe20000000800 */
[----:B------:R-:W-:Y:S02]  /*b220*/  IMAD R15, R20, UR9, R15 ;  /* 0x00000009140f7c24 */ /* 0x000fe4000f8e020f */
[----:B------:R-:W-:-:S05]  /*b230*/  IMAD R18, R18, UR8, R9 ;  /* 0x0000000812127c24 */ /* 0x000fca000f8e0209 */
[----:B------:R-:W-:Y:S02]  /*b240*/  SEL R9, R18, R15, !P1 ;  /* 0x0000000f12097207 */ /* 0x000fe40004800000 */
[----:B------:R-:W-:-:S07]  /*b250*/  SEL R7, R15, R18, !P1 ;  /* 0x000000120f077207 */ /* 0x000fce0004800000 */
.L_x_300:
[----:B------:R-:W-:Y:S05]  /*b260*/  BSYNC B1 ;  /* 0x0000000000017941 */ /* 0x000fea0003800000 */
.L_x_299:
[----:B------:R-:W-:-:S13]  /*b270*/  LOP3.LUT P1, RZ, R4, 0xff, RZ, 0xc0, !PT ;  /* 0x000000ff04ff7812 */ /* 0x000fda000782c0ff */
[----:B------:R-:W-:Y:S05]  /*b280*/  @P1 BRA `(.L_x_303) ;  /* 0xfffffff000f41947 */ /* 0x000fea000383ffff */
[----:B------:R-:W-:Y:S05]  /*b290*/  BSYNC B0 ;  /* 0x0000000000007941 */ /* 0x000fea0003800000 */
.L_x_291:
[----:B------:R-:W-:-:S03]  /*b2a0*/  UMOV UR8, 0xffffffff ;  /* 0xffffffff00087882 */ /* 0x000fc60000000000 */
[----:B------:R-:W-:Y:S05]  /*b2b0*/  BRA.DIV UR8, `(.L_x_304) ;  /* 0x0000000608cc7947 */ /* 0x000fea000b800000 */
[----:B------:R-:W-:-:S13]  /*b2c0*/  ELECT P6, URZ, PT ;  /* 0x00000000003f782f */ /* 0x000fda00038c0000 */
.L_x_323:
[----:B------:R-:W-:Y:S04]  /*b2d0*/  BSSY B0, `(.L_x_305) ;  /* 0x0000058000007945 */ /* 0x000fe80003800000 */
[----:B------:R-:W-:Y:S05]  /*b2e0*/  @!P6 BRA `(.L_x_306) ;  /* 0x000000040058e947 */ /* 0x000fea0003800000 */
[----:B------:R-:W-:-:S04]  /*b2f0*/  LOP3.LUT R19, R19, 0x2, RZ, 0xfc, !PT ;  /* 0x0000000213137812 */ /* 0x000fc800078efcff */
[----:B------:R-:W-:-:S13]  /*b300*/  ISETP.NE.AND P0, PT, R19, 0x3, PT ;  /* 0x000000031300780c */ /* 0x000fda0003f05270 */
[----:B------:R-:W-:Y:S05]  /*b310*/  @!P0 BRA `(.L_x_307) ;  /* 0x0000000000048947 */ /* 0x000fea0003800000 */
[----:B------:R-:W-:Y:S01]  /*b320*/  BPT.TRAP 0x1 ;  /* 0x000000040000795c */ /* 0x000fe20000300000 */
.L_x_307:
[----:B------:R-:W0:Y:S01]  /*b330*/  S2R R3, SR_CgaCtaId ;  /* 0x0000000000037919 */ /* 0x000e220000008800 */
[----:B------:R-:W-:-:S04]  /*b340*/  MOV R2, 0x400 ;  /* 0x0000040000027802 */ /* 0x000fc80000000f00 */
[----:B0-----:R-:W-:Y:S02]  /*b350*/  LEA R3, R3, R2, 0x18 ;  /* 0x0000000203037211 */ /* 0x001fe400078ec0ff */
[----:B------:R-:W-:-:S03]  /*b360*/  SHF.L.U32 R2, R0, 0x1f, RZ ;  /* 0x0000001f00027819 */ /* 0x000fc600000006ff */
[----:B------:R-:W-:-:S04]  /*b370*/  VIADD R3, R3, 0x48 ;  /* 0x0000004803037836 */ /* 0x000fc80000000000 */
[C---:B------:R-:W-:Y:S02]  /*b380*/  IMAD R7, R12.reuse, 0x8, R3 ;  /* 0x000000080c077824 */ /* 0x040fe400078e0203 */
[----:B------:R-:W-:Y:S02]  /*b390*/  VIADD R12, R12, 0x1 ;  /* 0x000000010c0c7836 */ /* 0x000fe40000000000 */
[----:B------:R-:W0:Y:S03]  /*b3a0*/  SYNCS.PHASECHK.TRANS64.TRYWAIT P0, [R7+URZ], R2 ;  /* 0x00000002070075a7 */ /* 0x000e26000800017f */
[----:B------:R-:W-:-:S04]  /*b3b0*/  ISETP.NE.AND P1, PT, R12, 0x9, PT ;  /* 0x000000090c00780c */ /* 0x000fc80003f25270 */
[----:B------:R-:W-:Y:S02]  /*b3c0*/  SEL R5, RZ, 0x1, P1 ;  /* 0x00000001ff057807 */ /* 0x000fe40000800000 */
[----:B------:R-:W-:Y:S02]  /*b3d0*/  SEL R12, R12, RZ, P1 ;  /* 0x000000ff0c0c7207 */ /* 0x000fe40000800000 */
[----:B------:R-:W-:-:S03]  /*b3e0*/  LOP3.LUT R5, R0, R5, RZ, 0x3c, !PT ;  /* 0x0000000500057212 */ /* 0x000fc600078e3cff */
[----:B------:R-:W-:Y:S01]  /*b3f0*/  IMAD R9, R12, 0x8, R3 ;  /* 0x000000080c097824 */ /* 0x000fe200078e0203 */
[----:B------:R-:W-:Y:S01]  /*b400*/  SHF.L.U32 R4, R5, 0x1f, RZ ;  /* 0x0000001f05047819 */ /* 0x000fe200000006ff */
[----:B0-----:R-:W-:Y:S06]  /*b410*/  @!P0 BRA `(.L_x_308) ;  /* 0x0000000400948947 */ /* 0x001fec0003800000 */
.L_x_324:
[----:B------:R-:W1:Y:S01]  /*b420*/  SYNCS.PHASECHK.TRANS64.TRYWAIT P0, [R9+URZ], R4 ;  /* 0x00000004090075a7 */ /* 0x000e62000800017f */
[----:B------:R-:W-:-:S05]  /*b430*/  VIADD R0, R12, 0x1 ;  /* 0x000000010c007836 */ /* 0x000fca0000000000 */
[----:B------:R-:W-:-:S04]  /*b440*/  ISETP.NE.AND P1, PT, R0, 0x9, PT ;  /* 0x000000090000780c */ /* 0x000fc80003f25270 */
[----:B0-----:R-:W-:Y:S02]  /*b450*/  SEL R2, RZ, 0x1, P1 ;  /* 0x00000001ff027807 */ /* 0x001fe40000800000 */
[----:B------:R-:W-:Y:S02]  /*b460*/  SEL R0, R0, RZ, P1 ;  /* 0x000000ff00007207 */ /* 0x000fe40000800000 */
[----:B------:R-:W-:-:S03]  /*b470*/  LOP3.LUT R7, R5, R2, RZ, 0x3c, !PT ;  /* 0x0000000205077212 */ /* 0x000fc600078e3cff */
[----:B------:R-:W-:Y:S01]  /*b480*/  IMAD R6, R0, 0x8, R3 ;  /* 0x0000000800067824 */ /* 0x000fe200078e0203 */
[----:B------:R-:W-:Y:S01]  /*b490*/  SHF.L.U32 R5, R7, 0x1f, RZ ;  /* 0x0000001f07057819 */ /* 0x000fe200000006ff */
[----:B-1----:R-:W-:Y:S06]  /*b4a0*/  @!P0 BRA `(.L_x_309) ;  /* 0x0000000400848947 */ /* 0x002fec0003800000 */
.L_x_325:
[----:B------:R-:W1:Y:S01]  /*b4b0*/  SYNCS.PHASECHK.TRANS64.TRYWAIT P0, [R6+URZ], R5 ;  /* 0x00000005060075a7 */ /* 0x000e62000800017f */
[----:B------:R-:W-:-:S05]  /*b4c0*/  VIADD R0, R0, 0x1 ;  /* 0x0000000100007836 */ /* 0x000fca0000000000 */
[----:B------:R-:W-:-:S04]  /*b4d0*/  ISETP.NE.AND P1, PT, R0, 0x9, PT ;  /* 0x000000090000780c */ /* 0x000fc80003f25270 */
[----:B------:R-:W-:Y:S02]  /*b4e0*/  SEL R2, RZ, 0x1, P1 ;  /* 0x00000001ff027807 */ /* 0x000fe40000800000 */
[----:B------:R-:W-:Y:S02]  /*b4f0*/  SEL R0, R0, RZ, P1 ;  /* 0x000000ff00007207 */ /* 0x000fe40000800000 */
[----:B------:R-:W-:-:S03]  /*b500*/  LOP3.LUT R7, R7, R2, RZ, 0x3c, !PT ;  /* 0x0000000207077212 */ /* 0x000fc600078e3cff */
[----:B0-----:R-:W-:Y:S01]  /*b510*/  IMAD R9, R0, 0x8, R3 ;  /* 0x0000000800097824 */ /* 0x001fe200078e0203 */
[----:B------:R-:W-:Y:S01]  /*b520*/  SHF.L.U32 R4, R7, 0x1f, RZ ;  /* 0x0000001f07047819 */ /* 0x000fe200000006ff */
[----:B-1----:R-:W-:Y:S06]  /*b530*/  @!P0 BRA `(.L_x_310) ;  /* 0x0000000400748947 */ /* 0x002fec0003800000 */
.L_x_326:
        /* <DEDUP_REMOVED lines=9> */
.L_x_327:
        /* <DEDUP_REMOVED lines=9> */
.L_x_328:
        /* <DEDUP_REMOVED lines=9> */
.L_x_329:
        /* <DEDUP_REMOVED lines=9> */
.L_x_330:
[----:B------:R-:W1:Y:S01]  /*b780*/  SYNCS.PHASECHK.TRANS64.TRYWAIT P0, [R9+URZ], R4 ;  /* 0x00000004090075a7 */ /* 0x000e62000800017f */
[----:B------:R-:W-:-:S05]  /*b790*/  VIADD R0, R0, 0x1 ;  /* 0x0000000100007836 */ /* 0x000fca0000000000 */
[----:B------:R-:W-:-:S04]  /*b7a0*/  ISETP.NE.AND P1, PT, R0, 0x9, PT ;  /* 0x000000090000780c */ /* 0x000fc80003f25270 */
[----:B------:R-:W-:Y:S02]  /*b7b0*/  SEL R2, RZ, 0x1, P1 ;  /* 0x00000001ff027807 */ /* 0x000fe40000800000 */
[----:B------:R-:W-:Y:S02]  /*b7c0*/  SEL R0, R0, RZ, P1 ;  /* 0x000000ff00007207 */ /* 0x000fe40000800000 */
[----:B------:R-:W-:Y:S01]  /*b7d0*/  LOP3.LUT R2, R7, R2, RZ, 0x3c, !PT ;  /* 0x0000000207027212 */ /* 0x000fe200078e3cff */
[----:B-1----:R-:W-:Y:S06]  /*b7e0*/  @!P0 BRA `(.L_x_315) ;  /* 0x00000004002c8947 */ /* 0x002fec0003800000 */
.L_x_331:
[----:B------:R-:W-:Y:S01]  /*b7f0*/  IMAD R3, R0, 0x8, R3 ;  /* 0x0000000800037824 */ /* 0x000fe200078e0203 */
[----:B------:R-:W-:-:S07]  /*b800*/  SHF.L.U32 R0, R2, 0x1f, RZ ;  /* 0x0000001f02007819 */ /* 0x000fce00000006ff */
.L_x_316:
[----:B--2---:R2:W3:Y:S02]  /*b810*/  SYNCS.PHASECHK.TRANS64.TRYWAIT P0, [R3+URZ], R0 ;  /* 0x00000000030075a7 */ /* 0x0044e4000800017f */
[----:B---3--:R-:W-:Y:S05]  /*b820*/  @!P0 NANOSLEEP.SYNCS 0x989680 ;  /* 0x009896800000895d */ /* 0x008fea0003900000 */
[----:B------:R-:W3:Y:S02]  /*b830*/  @!P0 SYNCS.PHASECHK.TRANS64 P0, [R3+URZ], R0 ;  /* 0x00000000030085a7 */ /* 0x000ee4000800007f */
[----:B---3--:R-:W-:Y:S05]  /*b840*/  @!P0 BRA `(.L_x_316) ;  /* 0xfffffffc00f08947 */ /* 0x008fea000383ffff */
.L_x_306:
[----:B------:R-:W-:Y:S05]  /*b850*/  BSYNC B0 ;  /* 0x0000000000007941 */ /* 0x000fea0003800000 */
.L_x_305:
[----:B------:R-:W-:Y:S05]  /*b860*/  EXIT ;  /* 0x000000000000794d */ /* 0x000fea0003800000 */
.L_x_18:
[----:B---3--:R3:W4:Y:S02]  /*b870*/  SYNCS.PHASECHK.TRANS64.TRYWAIT P1, [R3+URZ], R0 ;  /* 0x00000000030075a7 */ /* 0x008724000802017f */
[----:B----4-:R-:W-:Y:S05]  /*b880*/  @!P1 NANOSLEEP.SYNCS 0x989680 ;  /* 0x009896800000995d */ /* 0x010fea0003900000 */
[----:B------:R-:W4:Y:S02]  /*b890*/  @!P1 SYNCS.PHASECHK.TRANS64 P1, [R3+URZ], R0 ;  /* 0x00000000030095a7 */ /* 0x000f24000802007f */
[----:B----4-:R-:W-:Y:S05]  /*b8a0*/  @!P1 BRA `(.L_x_18) ;  /* 0xfffffffc00f09947 */ /* 0x010fea000383ffff */
[----:B------:R-:W-:Y:S05]  /*b8b0*/  BRA `(.L_x_17) ;  /* 0xffffff5800887947 */ /* 0x000fea000383ffff */
.L_x_23:
[----:B-1----:R-:W-:-:S04]  /*b8c0*/  IMAD.U32 R4, RZ, RZ, UR4 ;  /* 0x00000004ff047e24 */ /* 0x002fc8000f8e00ff */
[----:B------:R1:W2:Y:S03]  /*b8d0*/  SYNCS.PHASECHK.TRANS64.TRYWAIT P1, [R4+URZ], R3 ;  /* 0x00000003040075a7 */ /* 0x0002a6000802017f */
[----:B--2---:R-:W-:Y:S05]  /*b8e0*/  @!P1 NANOSLEEP.SYNCS 0x989680 ;  /* 0x009896800000995d */ /* 0x004fea0003900000 */
[----:B------:R-:W2:Y:S02]  /*b8f0*/  @!P1 SYNCS.PHASECHK.TRANS64 P1, [R4+URZ], R3 ;  /* 0x00000003040095a7 */ /* 0x000ea4000802007f */
[----:B--2---:R-:W-:Y:S05]  /*b900*/  @!P1 BRA `(.L_x_23) ;  /* 0xfffffffc00ec9947 */ /* 0x004fea000383ffff */
[----:B------:R-:W-:Y:S05]  /*b910*/  BRA `(.L_x_22) ;  /* 0xffffff5c002c7947 */ /* 0x000fea000383ffff */
.L_x_292:
[----:B------:R-:W-:Y:S01]  /*b920*/  BSSY B1, `(.L_x_317) ;  /* 0x0000006000017945 */ /* 0x000fe20003800000 */
[----:B------:R-:W-:-:S07]  /*b930*/  IMAD.MOV.U32 R15, RZ, RZ, -0x1 ;  /* 0xffffffffff0f7424 */ /* 0x000fce00078e00ff */
[----:B------:R-:W-:Y:S05]  /*b940*/  WARPSYNC.COLLECTIVE R15, `(.L_x_318) ;  /* 0x000000000f0c7348 */ /* 0x000fea0003c00000 */
[----:B------:R-:W-:Y:S02]  /*b950*/  ELECT P6, UR62, PT ;  /* 0x00000000003e782f */ /* 0x000fe400038c0000 */
[----:B------:R-:W-:Y:S01]  /*b960*/  MOV R14, UR62 ;  /* 0x0000003e000e7c02 */ /* 0x000fe20008000f00 */
[----:B------:R-:W-:Y:S10]  /*b970*/  ENDCOLLECTIVE ;  /* 0x000000000000791b */ /* 0x000ff40003800000 */
.L_x_318:
[----:B------:R-:W-:Y:S05]  /*b980*/  BSYNC B1 ;  /* 0x0000000000017941 */ /* 0x000fea0003800000 */
.L_x_317:
[----:B------:R-:W-:Y:S05]  /*b990*/  BRA `(.L_x_319) ;  /* 0xffffffec003c7947 */ /* 0x000fea000383ffff */
.L_x_295:
[----:B0-----:R0:W1:Y:S02]  /*b9a0*/  SYNCS.PHASECHK.TRANS64.TRYWAIT P1, [R14+URZ+0x48], R7 ;  /* 0x000048070e0075a7 */ /* 0x001064000802017f */
[----:B-1----:R-:W-:Y:S05]  /*b9b0*/  @!P1 NANOSLEEP.SYNCS 0x989680 ;  /* 0x009896800000995d */ /* 0x002fea0003900000 */
[----:B------:R-:W1:Y:S02]  /*b9c0*/  @!P1 SYNCS.PHASECHK.TRANS64 P1, [R14+URZ+0x48], R7 ;  /* 0x000048070e0095a7 */ /* 0x000e64000802007f */
[----:B-1----:R-:W-:Y:S05]  /*b9d0*/  @!P1 BRA `(.L_x_295) ;  /* 0xfffffffc00f09947 */ /* 0x002fea000383ffff */
[----:B------:R-:W-:Y:S05]  /*b9e0*/  BRA `(.L_x_320) ;  /* 0xffffffec00807947 */ /* 0x000fea000383ffff */
.L_x_304:
[----:B------:R-:W-:Y:S01]  /*b9f0*/  BSSY B0, `(.L_x_321) ;  /* 0x0000006000007945 */ /* 0x000fe20003800000 */
[----:B------:R-:W-:-:S07]  /*ba00*/  IMAD.MOV.U32 R15, RZ, RZ, -0x1 ;  /* 0xffffffffff0f7424 */ /* 0x000fce00078e00ff */
[----:B------:R-:W-:Y:S05]  /*ba10*/  WARPSYNC.COLLECTIVE R15, `(.L_x_322) ;  /* 0x000000000f0c7348 */ /* 0x000fea0003c00000 */
[----:B------:R-:W-:Y:S02]  /*ba20*/  ELECT P6, UR62, PT ;  /* 0x00000000003e782f */ /* 0x000fe400038c0000 */
[----:B------:R-:W-:Y:S01]  /*ba30*/  MOV R14, UR62 ;  /* 0x0000003e000e7c02 */ /* 0x000fe20008000f00 */
[----:B------:R-:W-:Y:S10]  /*ba40*/  ENDCOLLECTIVE ;  /* 0x000000000000791b */ /* 0x000ff40003800000 */
.L_x_322:
[----:B------:R-:W-:Y:S05]  /*ba50*/  BSYNC B0 ;  /* 0x0000000000007941 */ /* 0x000fea0003800000 */
.L_x_321:
[----:B------:R-:W-:Y:S05]  /*ba60*/  BRA `(.L_x_323) ;  /* 0xfffffff800187947 */ /* 0x000fea000383ffff */
.L_x_308:
[----:B0-----:R0:W1:Y:S02]  /*ba70*/  SYNCS.PHASECHK.TRANS64.TRYWAIT P0, [R7+URZ], R2 ;  /* 0x00000002070075a7 */ /* 0x001064000800017f */
[----:B-1----:R-:W-:Y:S05]  /*ba80*/  @!P0 NANOSLEEP.SYNCS 0x989680 ;  /* 0x009896800000895d */ /* 0x002fea0003900000 */
[----:B------:R-:W1:Y:S02]  /*ba90*/  @!P0 SYNCS.PHASECHK.TRANS64 P0, [R7+URZ], R2 ;  /* 0x00000002070085a7 */ /* 0x000e64000800007f */
[----:B-1----:R-:W-:Y:S05]  /*baa0*/  @!P0 BRA `(.L_x_308) ;  /* 0xfffffffc00f08947 */ /* 0x002fea000383ffff */
[----:B------:R-:W-:Y:S05]  /*bab0*/  BRA `(.L_x_324) ;  /* 0xfffffff800587947 */ /* 0x000fea000383ffff */
.L_x_309:
[----:B0-----:R0:W1:Y:S02]  /*bac0*/  SYNCS.PHASECHK.TRANS64.TRYWAIT P0, [R9+URZ], R4 ;  /* 0x00000004090075a7 */ /* 0x001064000800017f */
[----:B-1----:R-:W-:Y:S05]  /*bad0*/  @!P0 NANOSLEEP.SYNCS 0x989680 ;  /* 0x009896800000895d */ /* 0x002fea0003900000 */
[----:B------:R-:W1:Y:S02]  /*bae0*/  @!P0 SYNCS.PHASECHK.TRANS64 P0, [R9+URZ], R4 ;  /* 0x00000004090085a7 */ /* 0x000e64000800007f */
[----:B-1----:R-:W-:Y:S05]  /*baf0*/  @!P0 BRA `(.L_x_309) ;  /* 0xfffffffc00f08947 */ /* 0x002fea000383ffff */
[----:B------:R-:W-:Y:S05]  /*bb00*/  BRA `(.L_x_325) ;  /* 0xfffffff800687947 */ /* 0x000fea000383ffff */
.L_x_310:
[----:B0-----:R0:W1:Y:S02]  /*bb10*/  SYNCS.PHASECHK.TRANS64.TRYWAIT P0, [R6+URZ], R5 ;  /* 0x00000005060075a7 */ /* 0x001064000800017f */
[----:B-1----:R-:W-:Y:S05]  /*bb20*/  @!P0 NANOSLEEP.SYNCS 0x989680 ;  /* 0x009896800000895d */ /* 0x002fea0003900000 */
[----:B------:R-:W1:Y:S02]  /*bb30*/  @!P0 SYNCS.PHASECHK.TRANS64 P0, [R6+URZ], R5 ;  /* 0x00000005060085a7 */ /* 0x000e64000800007f */
[----:B-1----:R-:W-:Y:S05]  /*bb40*/  @!P0 BRA `(.L_x_310) ;  /* 0xfffffffc00f08947 */ /* 0x002fea000383ffff */
[----:B------:R-:W-:Y:S05]  /*bb50*/  BRA `(.L_x_326) ;  /* 0xfffffff800787947 */ /* 0x000fea000383ffff */
.L_x_311:
[----:B0-----:R0:W1:Y:S02]  /*bb60*/  SYNCS.PHASECHK.TRANS64.TRYWAIT P0, [R9+URZ], R4 ;  /* 0x00000004090075a7 */ /* 0x001064000800017f */
[----:B-1----:R-:W-:Y:S05]  /*bb70*/  @!P0 NANOSLEEP.SYNCS 0x989680 ;  /* 0x009896800000895d */ /* 0x002fea0003900000 */
[----:B------:R-:W1:Y:S02]  /*bb80*/  @!P0 SYNCS.PHASECHK.TRANS64 P0, [R9+URZ], R4 ;  /* 0x00000004090085a7 */ /* 0x000e64000800007f */
[----:B-1----:R-:W-:Y:S05]  /*bb90*/  @!P0 BRA `(.L_x_311) ;  /* 0xfffffffc00f08947 */ /* 0x002fea000383ffff */
[----:B------:R-:W-:Y:S05]  /*bba0*/  BRA `(.L_x_327) ;  /* 0xfffffff800887947 */ /* 0x000fea000383ffff */
.L_x_312:
[----:B0-----:R0:W1:Y:S02]  /*bbb0*/  SYNCS.PHASECHK.TRANS64.TRYWAIT P0, [R6+URZ], R5 ;  /* 0x00000005060075a7 */ /* 0x001064000800017f */
[----:B-1----:R-:W-:Y:S05]  /*bbc0*/  @!P0 NANOSLEEP.SYNCS 0x989680 ;  /* 0x009896800000895d */ /* 0x002fea0003900000 */
[----:B------:R-:W1:Y:S02]  /*bbd0*/  @!P0 SYNCS.PHASECHK.TRANS64 P0, [R6+URZ], R5 ;  /* 0x00000005060085a7 */ /* 0x000e64000800007f */
[----:B-1----:R-:W-:Y:S05]  /*bbe0*/  @!P0 BRA `(.L_x_312) ;  /* 0xfffffffc00f08947 */ /* 0x002fea000383ffff */
[----:B------:R-:W-:Y:S05]  /*bbf0*/  BRA `(.L_x_328) ;  /* 0xfffffff800987947 */ /* 0x000fea000383ffff */
.L_x_313:
[----:B0-----:R0:W1:Y:S02]  /*bc00*/  SYNCS.PHASECHK.TRANS64.TRYWAIT P0, [R9+URZ], R4 ;  /* 0x00000004090075a7 */ /* 0x001064000800017f */
[----:B-1----:R-:W-:Y:S05]  /*bc10*/  @!P0 NANOSLEEP.SYNCS 0x989680 ;  /* 0x009896800000895d */ /* 0x002fea0003900000 */
[----:B------:R-:W1:Y:S02]  /*bc20*/  @!P0 SYNCS.PHASECHK.TRANS64 P0, [R9+URZ], R4 ;  /* 0x00000004090085a7 */ /* 0x000e64000800007f */
[----:B-1----:R-:W-:Y:S05]  /*bc30*/  @!P0 BRA `(.L_x_313) ;  /* 0xfffffffc00f08947 */ /* 0x002fea000383ffff */
[----:B------:R-:W-:Y:S05]  /*bc40*/  BRA `(.L_x_329) ;  /* 0xfffffff800a87947 */ /* 0x000fea000383ffff */
.L_x_314:
[----:B0-----:R0:W1:Y:S02]  /*bc50*/  SYNCS.PHASECHK.TRANS64.TRYWAIT P0, [R6+URZ], R5 ;  /* 0x00000005060075a7 */ /* 0x001064000800017f */
[----:B-1----:R-:W-:Y:S05]  /*bc60*/  @!P0 NANOSLEEP.SYNCS 0x989680 ;  /* 0x009896800000895d */ /* 0x002fea0003900000 */
[----:B------:R-:W1:Y:S02]  /*bc70*/  @!P0 SYNCS.PHASECHK.TRANS64 P0, [R6+URZ], R5 ;  /* 0x00000005060085a7 */ /* 0x000e64000800007f */
[----:B-1----:R-:W-:Y:S05]  /*bc80*/  @!P0 BRA `(.L_x_314) ;  /* 0xfffffffc00f08947 */ /* 0x002fea000383ffff */
[----:B------:R-:W-:Y:S05]  /*bc90*/  BRA `(.L_x_330) ;  /* 0xfffffff800b87947 */ /* 0x000fea000383ffff */
.L_x_315:
[----:B-1----:R1:W2:Y:S02]  /*bca0*/  SYNCS.PHASECHK.TRANS64.TRYWAIT P0, [R9+URZ], R4 ;  /* 0x00000004090075a7 */ /* 0x0022a4000800017f */
[----:B--2---:R-:W-:Y:S05]  /*bcb0*/  @!P0 NANOSLEEP.SYNCS 0x989680 ;  /* 0x009896800000895d */ /* 0x004fea0003900000 */
[----:B------:R-:W2:Y:S02]  /*bcc0*/  @!P0 SYNCS.PHASECHK.TRANS64 P0, [R9+URZ], R4 ;  /* 0x00000004090085a7 */ /* 0x000ea4000800007f */
[----:B--2---:R-:W-:Y:S05]  /*bcd0*/  @!P0 BRA `(.L_x_315) ;  /* 0xfffffffc00f08947 */ /* 0x004fea000383ffff */
[----:B------:R-:W-:Y:S05]  /*bce0*/  BRA `(.L_x_331) ;  /* 0xfffffff800c07947 */ /* 0x000fea000383ffff */
.L_x_332:
[----:B------:R-:W-:-:S00]  /*bcf0*/  BRA `(.L_x_332) ;  /* 0xfffffffc00fc7947 */ /* 0x000fc0000383ffff */
[----:B------:R-:W-:-:S00]  /*bd00*/  NOP ;  /* 0x0000000000007918 */ /* 0x000fc00000000000 */
[----:B------:R-:W-:-:S00]  /*bd10*/  NOP ;  /* 0x0000000000007918 */ /* 0x000fc00000000000 */
[----:B------:R-:W-:-:S00]  /*bd20*/  NOP ;  /* 0x0000000000007918 */ /* 0x000fc00000000000 */
[----:B------:R-:W-:-:S00]  /*bd30*/  NOP ;  /* 0x0000000000007918 */ /* 0x000fc00000000000 */
[----:B------:R-:W-:-:S00]  /*bd40*/  NOP ;  /* 0x0000000000007918 */ /* 0x000fc00000000000 */
[----:B------:R-:W-:-:S00]  /*bd50*/  NOP ;  /* 0x0000000000007918 */ /* 0x000fc00000000000 */
[----:B------:R-:W-:-:S00]  /*bd60*/  NOP ;  /* 0x0000000000007918 */ /* 0x000fc00000000000 */
[----:B------:R-:W-:-:S00]  /*bd70*/  NOP ;  /* 0x0000000000007918 */ /* 0x000fc00000000000 */
.L_x_333:


//--------------------- .nv.global.init           --------------------------
	.section	.nv.global.init,"aw",@progbits
.nv.global.init:
	.type		$str$22,@object
	.size		$str$22,($str$23 - $str$22)
$str$22:
        /*0000*/ 	.byte	0x6b, 0x5f, 0x74, 0x69, 0x6c, 0x65, 0x5f, 0x63, 0x6f, 0x75, 0x6e, 0x74, 0x20, 0x3e, 0x3d, 0x20
        /*0010*/ 	.byte	0x31, 0x00
	.type		$str$23,@object
	.size		$str$23,(__unnamed_1 - $str$23)
$str$23:
        /*0012*/ 	.byte	0x2f, 0x74, 0x6d, 0x70, 0x2f, 0x63, 0x75, 0x74, 0x6c, 0x61, 0x73, 0x73, 0x5f, 0x73, 0x77, 0x65
        /*0022*/ 	.byte	0x65, 0x70, 0x5f, 0x73, 0x72, 0x63, 0x2f, 0x69, 0x6e, 0x63, 0x6c, 0x75, 0x64, 0x65, 0x2f, 0x63
        /*0032*/ 	.byte	0x75, 0x74, 0x6c, 0x61, 0x73, 0x73, 0x2f, 0x67, 0x65, 0x6d, 0x6d, 0x2f, 0x63, 0x6f, 0x6c, 0x6c
        /*0042*/ 	.byte	0x65, 0x63, 0x74, 0x69, 0x76, 0x65, 0x2f, 0x73, 0x6d, 0x39, 0x30, 0x5f, 0x6d, 0x6d, 0x61, 0x5f
        /*0052*/ 	.byte	0x74, 0x6d, 0x61, 0x5f, 0x67, 0x6d, 0x6d, 0x61, 0x5f, 0x73, 0x73, 0x5f, 0x77, 0x61, 0x72, 0x70
        /*0062*/ 	.byte	0x73, 0x70, 0x65, 0x63, 0x69, 0x61, 0x6c, 0x69, 0x7a, 0x65, 0x64, 0x2e, 0x68, 0x70, 0x70, 0x00
	.type		__unnamed_1,@object
	.size		__unnamed_1,(.L_0 - __unnamed_1)
__unnamed_1:
        /*0072*/ 	.byte	0x76, 0x6f, 0x69, 0x64, 0x20, 0x63, 0x75, 0x74, 0x6c, 0x61, 0x73, 0x73, 0x3a, 0x3a, 0x67, 0x65
        /* <DEDUP_REMOVED lines=180> */
        /*0bc2*/ 	.byte	0x6e, 0x74, 0x69, 0x74, 0x79, 0x5d, 0x00
.L_0:


//--------------------- .nv.shared._ZN7cutlass13device_kernelINS_4gemm6kernel13GemmUniversalIN4cute5tupleIJiiiiEEENS1_10collective13CollectiveMmaINS1_34MainloopSm90TmaGmmaWarpSpecializedILi9ENS5_IJNS4_1CILi1EEESB_SB_EEENS1_35KernelTmaWarpSpecializedCooperativeEEENS5_IJNSA_ILi128EEENSA_ILi256EEENSA_ILi32EEEEEENS_10bfloat16_tENS5_IJlSB_lEEESJ_NS5_IJSB_llEEENS4_8TiledMMAINS4_8MMA_AtomIJNS4_4SM904GMMA28MMA_64x256x16_F32BF16BF16_SSILNSP_5MajorE0ELSR_1ELNSP_7ScaleInE1ELSS_1EEEEEENS4_6LayoutINS5_IJNSA_ILi2EEESB_SB_EEENS5_IJSB_NSA_ILi0EEESY_EEEEENS5_IJNS4_10UnderscoreES11_S11_EEEEENS4_13SM90_TMA_LOADENS4_14ComposedLayoutINS4_7SwizzleILi2ELi4ELi3EEENS4_18smem_ptr_flag_bitsILi16EEENSV_INS5_IJNSA_ILi8EEESH_EEENS5_IJSH_SB_EEEEEEEvNS4_8identityES14_NS15_INS16_ILi3ELi4ELi3EEES19_NSV_INS5_IJNSA_ILi64EEES1A_EEENS5_IJSB_S1H_EEEEEEEvS1F_EENS_8epilogue10collective6detail29Sm90TmaWarpSpecializedAdapterINS1O_15DefaultEpilogueISJ_SK_SK_NS1N_6thread17LinearCombinationISJ_Li1EffLNS1S_9ScaleType4KindE0ELNS_15FloatRoundStyleE2ESJ_EENS1_15EpilogueDefaultEEEEEvvEEEEvNT_6ParamsE --------------------------
	.section	.nv.shared._ZN7cutlass13device_kernelINS_4gemm6kernel13GemmUniversalIN4cute5tupleIJiiiiEEENS1_10collective13CollectiveMmaINS1_34MainloopSm90TmaGmmaWarpSpecializedILi9ENS5_IJNS4_1CILi1EEESB_SB_EEENS1_35KernelTmaWarpSpecializedCooperativeEEENS5_IJNSA_ILi128EEENSA_ILi256EEENSA_ILi32EEEEEENS_10bfloat16_tENS5_IJlSB_lEEESJ_NS5_IJSB_llEEENS4_8TiledMMAINS4_8MMA_AtomIJNS4_4SM904GMMA28MMA_64x256x16_F32BF16BF16_SSILNSP_5MajorE0ELSR_1ELNSP_7ScaleInE1ELSS_1EEEEEENS4_6LayoutINS5_IJNSA_ILi2EEESB_SB_EEENS5_IJSB_NSA_ILi0EEESY_EEEEENS5_IJNS4_10UnderscoreES11_S11_EEEEENS4_13SM90_TMA_LOADENS4_14ComposedLayoutINS4_7SwizzleILi2ELi4ELi3EEENS4_18smem_ptr_flag_bitsILi16EEENSV_INS5_IJNSA_ILi8EEESH_EEENS5_IJSH_SB_EEEEEEEvNS4_8identityES14_NS15_INS16_ILi3ELi4ELi3EEES19_NSV_INS5_IJNSA_ILi64EEES1A_EEENS5_IJSB_S1H_EEEEEEEvS1F_EENS_8epilogue10collective6detail29Sm90TmaWarpSpecializedAdapterINS1O_15DefaultEpilogueISJ_SK_SK_NS1N_6thread17LinearCombinationISJ_Li1EffLNS1S_9ScaleType4KindE0ELNS_15FloatRoundStyleE2ESJ_EENS1_15EpilogueDefaultEEEEEvvEEEEvNT_6ParamsE,"aw",@nobits
	.sectionflags	@""
	.align	16
	.zero		1024


//--------------------- .nv.shared.reserved.0     --------------------------
	.section	.nv.shared.reserved.0,"aw",@nobits
	.weak		__nv_reservedSMEM_offset_0_alias
	.size		__nv_reservedSMEM_offset_0_alias, 0, 0
	.other		__nv_reservedSMEM_offset_0_alias,@"STO_CUDA_RESERVED_SHARED STV_DEFAULT"
__nv_reservedSMEM_offset_0_alias:
	.zero		0


//--------------------- .nv.global                --------------------------
	.section	.nv.global,"aw",@nobits
.nv.global:
	.type		_ZN40_INTERNAL_51950614_4_k_cu_b52e80a4_246584cute1_E,@object
	.size		_ZN40_INTERNAL_51950614_4_k_cu_b52e80a4_246584cute1_E,(_ZN40_INTERNAL_51950614_4_k_cu_b52e80a4_246584cuda3std3__45__cpo6cbeginE - _ZN40_INTERNAL_51950614_4_k_cu_b52e80a4_246584cute1_E)
_ZN40_INTERNAL_51950614_4_k_cu_b52e80a4_246584cute1_E:
	.zero		1
	.type		_ZN40_INTERNAL_51950614_4_k_cu_b52e80a4_246584cuda3std3__45__cpo6cbeginE,@object
	.size		_ZN40_INTERNAL_51950614_4_k_cu_b52e80a4_246584cuda3std3__45__cpo6cbeginE,(_ZN40_INTERNAL_51950614_4_k_cu_b52e80a4_246584cuda3std3__48in_placeE - _ZN40_INTERNAL_51950614_4_k_cu_b52e80a4_246584cuda3std3__45__cpo6cbeginE)
_ZN40_INTERNAL_51950614_4_k_cu_b52e80a4_246584cuda3std3__45__cpo6cbeginE:
	.zero		1
	.type		_ZN40_INTERNAL_51950614_4_k_cu_b52e80a4_246584cuda3std3__48in_placeE,@object
	.size		_ZN40_INTERNAL_51950614_4_k_cu_b52e80a4_246584cuda3std3__48in_placeE,(_ZN40_INTERNAL_51950614_4_k_cu_b52e80a4_246584cuda3std6ranges3__45__cpo9iter_moveE - _ZN40_INTERNAL_51950614_4_k_cu_b52e80a4_246584cuda3std3__48in_placeE)
_ZN40_INTERNAL_51950614_4_k_cu_b52e80a4_246584cuda3std3__48in_placeE:
	.zero		1
	.type		_ZN40_INTERNAL_51950614_4_k_cu_b52e80a4_246584cuda3std6ranges3__45__cpo9iter_moveE,@object
	.size		_ZN40_INTERNAL_51950614_4_k_cu_b52e80a4_246584cuda3std6ranges3__45__cpo9iter_moveE,(_ZN40_INTERNAL_51950614_4_k_cu_b52e80a4_246584cuda3std3__45__cpo5beginE - _ZN40_INTERNAL_51950614_4_k_cu_b52e80a4_246584cuda3std6ranges3__45__cpo9iter_moveE)
_ZN40_INTERNAL_51950614_4_k_cu_b52e80a4_246584cuda3std6ranges3__45__cpo9iter_moveE:
	.zero		1
	.type		_ZN40_INTERNAL_51950614_4_k_cu_b52e80a4_246584cuda3std3__45__cpo5beginE,@object
	.size		_ZN40_INTERNAL_51950614_4_k_cu_b52e80a4_246584cuda3std3__45__cpo5beginE,(_ZN40_INTERNAL_51950614_4_k_cu_b52e80a4_246584cuda3std3__442_GLOBAL__N__51950614_4_k_cu_b52e80a4_246586ignoreE - _ZN40_INTERNAL_51950614_4_k_cu_b52e80a4_246584cuda3std3__45__cpo5beginE)
_ZN40_INTERNAL_51950614_4_k_cu_b52e80a4_246584cuda3std3__45__cpo5beginE:
	.zero		1
	.type		_ZN40_INTERNAL_51950614_4_k_cu_b52e80a4_246584cuda3std3__442_GLOBAL__N__51950614_4_k_cu_b52e80a4_246586ignoreE,@object
	.size		_ZN40_INTERNAL_51950614_4_k_cu_b52e80a4_246584cuda3std3__442_GLOBAL__N__51950614_4_k_cu_b52e80a4_246586ignoreE,(_ZN40_INTERNAL_51950614_4_k_cu_b52e80a4_246584cute7productE - _ZN40_INTERNAL_51950614_4_k_cu_b52e80a4_246584cuda3std3__442_GLOBAL__N__51950614_4_k_cu_b52e80a4_246586ignoreE)
_ZN40_INTERNAL_51950614_4_k_cu_b52e80a4_246584cuda3std3__442_GLOBAL__N__51950614_4_k_cu_b52e80a4_246586ignoreE:
	.zero		1
	.type		_ZN40_INTERNAL_51950614_4_k_cu_b52e80a4_246584cute7productE,@object
	.size		_ZN40_INTERNAL_51950614_4_k_cu_b52e80a4_246584cute7productE,(_ZN40_INTERNAL_51950614_4_k_cu_b52e80a4_246584cuda3std3__45__cpo3endE - _ZN40_INTERNAL_51950614_4_k_cu_b52e80a4_246584cute7productE)
_ZN40_INTERNAL_51950614_4_k_cu_b52e80a4_246584cute7productE:
	.zero		1
	.type		_ZN40_INTERNAL_51950614_4_k_cu_b52e80a4_246584cuda3std3__45__cpo3endE,@object
	.size		_ZN40_INTERNAL_51950614_4_k_cu_b52e80a4_246584cuda3std3__45__cpo3endE,(_ZN40_INTERNAL_51950614_4_k_cu_b52e80a4_246584cuda3std3__419piecewise_constructE - _ZN40_INTERNAL_51950614_4_k_cu_b52e80a4_246584cuda3std3__45__cpo3endE)
_ZN40_INTERNAL_51950614_4_k_cu_b52e80a4_246584cuda3std3__45__cpo3endE:
	.zero		1
	.type		_ZN40_INTERNAL_51950614_4_k_cu_b52e80a4_246584cuda3std3__419piecewise_constructE,@object
	.size		_ZN40_INTERNAL_51950614_4_k_cu_b52e80a4_246584cuda3std3__419piecewise_constructE,(_ZN40_INTERNAL_51950614_4_k_cu_b52e80a4_246584cuda3std3__45__cpo4cendE - _ZN40_INTERNAL_51950614_4_k_cu_b52e80a4_246584cuda3std3__419piecewise_constructE)
_ZN40_INTERNAL_51950614_4_k_cu_b52e80a4_246584cuda3std3__419piecewise_constructE:
	.zero		1
	.type		_ZN40_INTERNAL_51950614_4_k_cu_b52e80a4_246584cuda3std3__45__cpo4cendE,@object
	.size		_ZN40_INTERNAL_51950614_4_k_cu_b52e80a4_246584cuda3std3__45__cpo4cendE,(_ZN40_INTERNAL_51950614_4_k_cu_b52e80a4_246584cuda3std6ranges3__45__cpo4swapE - _ZN40_INTERNAL_51950614_4_k_cu_b52e80a4_246584cuda3std3__45__cpo4cendE)
_ZN40_INTERNAL_51950614_4_k_cu_b52e80a4_246584cuda3std3__45__cpo4cendE:
	.zero		1
	.type		_ZN40_INTERNAL_51950614_4_k_cu_b52e80a4_246584cuda3std6ranges3__45__cpo4swapE,@object
	.size		_ZN40_INTERNAL_51950614_4_k_cu_b52e80a4_246584cuda3std6ranges3__45__cpo4swapE,(.L_8 - _ZN40_INTERNAL_51950614_4_k_cu_b52e80a4_246584cuda3std6ranges3__45__cpo4swapE)
_ZN40_INTERNAL_51950614_4_k_cu_b52e80a4_246584cuda3std6ranges3__45__cpo4swapE:
	.zero		1
.L_8:


//--------------------- .nv.constant0._ZN7cutlass13device_kernelINS_4gemm6kernel13GemmUniversalIN4cute5tupleIJiiiiEEENS1_10collective13CollectiveMmaINS1_34MainloopSm90TmaGmmaWarpSpecializedILi9ENS5_IJNS4_1CILi1EEESB_SB_EEENS1_35KernelTmaWarpSpecializedCooperativeEEENS5_IJNSA_ILi128EEENSA_ILi256EEENSA_ILi32EEEEEENS_10bfloat16_tENS5_IJlSB_lEEESJ_NS5_IJSB_llEEENS4_8TiledMMAINS4_8MMA_AtomIJNS4_4SM904GMMA28MMA_64x256x16_F32BF16BF16_SSILNSP_5MajorE0ELSR_1ELNSP_7ScaleInE1ELSS_1EEEEEENS4_6LayoutINS5_IJNSA_ILi2EEESB_SB_EEENS5_IJSB_NSA_ILi0EEESY_EEEEENS5_IJNS4_10UnderscoreES11_S11_EEEEENS4_13SM90_TMA_LOADENS4_14ComposedLayoutINS4_7SwizzleILi2ELi4ELi3EEENS4_18smem_ptr_flag_bitsILi16EEENSV_INS5_IJNSA_ILi8EEESH_EEENS5_IJSH_SB_EEEEEEEvNS4_8identityES14_NS15_INS16_ILi3ELi4ELi3EEES19_NSV_INS5_IJNSA_ILi64EEES1A_EEENS5_IJSB_S1H_EEEEEEEvS1F_EENS_8epilogue10collective6detail29Sm90TmaWarpSpecializedAdapterINS1O_15DefaultEpilogueISJ_SK_SK_NS1N_6thread17LinearCombinationISJ_Li1EffLNS1S_9ScaleType4KindE0ELNS_15FloatRoundStyleE2ESJ_EENS1_15EpilogueDefaultEEEEEvvEEEEvNT_6ParamsE --------------------------
	.section	.nv.constant0._ZN7cutlass13device_kernelINS_4gemm6kernel13GemmUniversalIN4cute5tupleIJiiiiEEENS1_10collective13CollectiveMmaINS1_34MainloopSm90TmaGmmaWarpSpecializedILi9ENS5_IJNS4_1CILi1EEESB_SB_EEENS1_35KernelTmaWarpSpecializedCooperativeEEENS5_IJNSA_ILi128EEENSA_ILi256EEENSA_ILi32EEEEEENS_10bfloat16_tENS5_IJlSB_lEEESJ_NS5_IJSB_llEEENS4_8TiledMMAINS4_8MMA_AtomIJNS4_4SM904GMMA28MMA_64x256x16_F32BF16BF16_SSILNSP_5MajorE0ELSR_1ELNSP_7ScaleInE1ELSS_1EEEEEENS4_6LayoutINS5_IJNSA_ILi2EEESB_SB_EEENS5_IJSB_NSA_ILi0EEESY_EEEEENS5_IJNS4_10UnderscoreES11_S11_EEEEENS4_13SM90_TMA_LOADENS4_14ComposedLayoutINS4_7SwizzleILi2ELi4ELi3EEENS4_18smem_ptr_flag_bitsILi16EEENSV_INS5_IJNSA_ILi8EEESH_EEENS5_IJSH_SB_EEEEEEEvNS4_8identityES14_NS15_INS16_ILi3ELi4ELi3EEES19_NSV_INS5_IJNSA_ILi64EEES1A_EEENS5_IJSB_S1H_EEEEEEEvS1F_EENS_8epilogue10collective6detail29Sm90TmaWarpSpecializedAdapterINS1O_15DefaultEpilogueISJ_SK_SK_NS1N_6thread17LinearCombinationISJ_Li1EffLNS1S_9ScaleType4KindE0ELNS_15FloatRoundStyleE2ESJ_EENS1_15EpilogueDefaultEEEEEvvEEEEvNT_6ParamsE,"a",@progbits
	.sectionflags	@""
	.align	4
.nv.constant0._ZN7cutlass13device_kernelINS_4gemm6kernel13GemmUniversalIN4cute5tupleIJiiiiEEENS1_10collective13CollectiveMmaINS1_34MainloopSm90TmaGmmaWarpSpecializedILi9ENS5_IJNS4_1CILi1EEESB_SB_EEENS1_35KernelTmaWarpSpecializedCooperativeEEENS5_IJNSA_ILi128EEENSA_ILi256EEENSA_ILi32EEEEEENS_10bfloat16_tENS5_IJlSB_lEEESJ_NS5_IJSB_llEEENS4_8TiledMMAINS4_8MMA_AtomIJNS4_4SM904GMMA28MMA_64x256x16_F32BF16BF16_SSILNSP_5MajorE0ELSR_1ELNSP_7ScaleInE1ELSS_1EEEEEENS4_6LayoutINS5_IJNSA_ILi2EEESB_SB_EEENS5_IJSB_NSA_ILi0EEESY_EEEEENS5_IJNS4_10UnderscoreES11_S11_EEEEENS4_13SM90_TMA_LOADENS4_14ComposedLayoutINS4_7SwizzleILi2ELi4ELi3EEENS4_18smem_ptr_flag_bitsILi16EEENSV_INS5_IJNSA_ILi8EEESH_EEENS5_IJSH_SB_EEEEEEEvNS4_8identityES14_NS15_INS16_ILi3ELi4ELi3EEES19_NSV_INS5_IJNSA_ILi64EEES1A_EEENS5_IJSB_S1H_EEEEEEEvS1F_EENS_8epilogue10collective6detail29Sm90TmaWarpSpecializedAdapterINS1O_15DefaultEpilogueISJ_SK_SK_NS1N_6thread17LinearCombinationISJ_Li1EffLNS1S_9ScaleType4KindE0ELNS_15FloatRoundStyleE2ESJ_EENS1_15EpilogueDefaultEEEEEvvEEEEvNT_6ParamsE:
	.zero		1664


//--------------------- SYMBOLS --------------------------

	.type		.nv.reservedSmem.offset0,@object
	.size		.nv.reservedSmem.offset0,0x4
	.type		__assertfail,@function
